	.headerflags	@"EF_CUDA_TEXMODE_UNIFIED EF_CUDA_64BIT_ADDRESS EF_CUDA_ACCELERATORS EF_CUDA_SM90 EF_CUDA_VIRTUAL_SM(EF_CUDA_SM90)"
	.elftype	@"ET_EXEC"


//--------------------- .nv.info                  --------------------------
	.section	.nv.info,"",@"SHT_CUDA_INFO"
	.align	4


	//----- nvinfo : EIATTR_REGCOUNT
	.align		4
        /*0000*/ 	.byte	0x04, 0x2f
        /*0002*/ 	.short	(.L_1 - .L_0)
	.align		4
.L_0:
        /*0004*/ 	.word	index@(triton_per_fused_native_group_norm_16)
        /*0008*/ 	.word	0x00000028


	//----- nvinfo : EIATTR_MIN_STACK_SIZE
	.align		4
.L_1:
        /*000c*/ 	.byte	0x04, 0x12
        /*000e*/ 	.short	(.L_3 - .L_2)
	.align		4
.L_2:
        /*0010*/ 	.word	index@(triton_per_fused_native_group_norm_16)
        /*0014*/ 	.word	0x00000000


	//----- nvinfo : EIATTR_FRAME_SIZE
	.align		4
.L_3:
        /*0018*/ 	.byte	0x04, 0x11
        /*001a*/ 	.short	(.L_5 - .L_4)
	.align		4
.L_4:
        /*001c*/ 	.word	index@(triton_per_fused_native_group_norm_16)
        /*0020*/ 	.word	0x00000000


	//----- nvinfo : EIATTR_MIN_STACK_SIZE
	.align		4
.L_5:
        /*0024*/ 	.byte	0x04, 0x12
        /*0026*/ 	.short	(.L_7 - .L_6)
	.align		4
.L_6:
        /*0028*/ 	.word	index@(triton_per_fused_native_group_norm_16)
        /*002c*/ 	.word	0x00000000
.L_7:


//--------------------- .nv.info.triton_per_fused_native_group_norm_16 --------------------------
	.section	.nv.info.triton_per_fused_native_group_norm_16,"",@"SHT_CUDA_INFO"
	.sectionflags	@""
	.align	4


	//----- nvinfo : EIATTR_CUDA_API_VERSION
	.align		4
        /*0000*/ 	.byte	0x04, 0x37
        /*0002*/ 	.short	(.L_9 - .L_8)
.L_8:
        /*0004*/ 	.word	0x0000007c


	//----- nvinfo : EIATTR_KPARAM_INFO
	.align		4
.L_9:
        /*0008*/ 	.byte	0x04, 0x17
        /*000a*/ 	.short	(.L_11 - .L_10)
.L_10:
        /*000c*/ 	.word	0x00000000
        /*0010*/ 	.short	0x0007
        /*0012*/ 	.short	0x0034
        /*0014*/ 	.byte	0x00, 0xf0, 0x11, 0x00


	//----- nvinfo : EIATTR_KPARAM_INFO
	.align		4
.L_11:
        /*0018*/ 	.byte	0x04, 0x17
        /*001a*/ 	.short	(.L_13 - .L_12)
.L_12:
        /*001c*/ 	.word	0x00000000
        /*0020*/ 	.short	0x0006
        /*0022*/ 	.short	0x0030
        /*0024*/ 	.byte	0x00, 0xf0, 0x11, 0x00


	//----- nvinfo : EIATTR_KPARAM_INFO
	.align		4
.L_13:
        /*0028*/ 	.byte	0x04, 0x17
        /*002a*/ 	.short	(.L_15 - .L_14)
.L_14:
        /*002c*/ 	.word	0x00000000
        /*0030*/ 	.short	0x0005
        /*0032*/ 	.short	0x0028
        /*0034*/ 	.byte	0x00, 0xf4, 0x21, 0x00


	//----- nvinfo : EIATTR_KPARAM_INFO
	.align		4
.L_15:
        /*0038*/ 	.byte	0x04, 0x17
        /*003a*/ 	.short	(.L_17 - .L_16)
.L_16:
        /*003c*/ 	.word	0x00000000
        /*0040*/ 	.short	0x0004
        /*0042*/ 	.short	0x0020
        /*0044*/ 	.byte	0x00, 0xf4, 0x21, 0x00


	//----- nvinfo : EIATTR_KPARAM_INFO
	.align		4
.L_17:
        /*0048*/ 	.byte	0x04, 0x17
        /*004a*/ 	.short	(.L_19 - .L_18)
.L_18:
        /*004c*/ 	.word	0x00000000
        /*0050*/ 	.short	0x0003
        /*0052*/ 	.short	0x0018
        /*0054*/ 	.byte	0x00, 0xf4, 0x21, 0x00


	//----- nvinfo : EIATTR_KPARAM_INFO
	.align		4
.L_19:
        /*0058*/ 	.byte	0x04, 0x17
        /*005a*/ 	.short	(.L_21 - .L_20)
.L_20:
        /*005c*/ 	.word	0x00000000
        /*0060*/ 	.short	0x0002
        /*0062*/ 	.short	0x0010
        /*0064*/ 	.byte	0x00, 0xf4, 0x21, 0x00


	//----- nvinfo : EIATTR_KPARAM_INFO
	.align		4
.L_21:
        /*0068*/ 	.byte	0x04, 0x17
        /*006a*/ 	.short	(.L_23 - .L_22)
.L_22:
        /*006c*/ 	.word	0x00000000
        /*0070*/ 	.short	0x0001
        /*0072*/ 	.short	0x0008
        /*0074*/ 	.byte	0x00, 0xf4, 0x21, 0x00


	//----- nvinfo : EIATTR_KPARAM_INFO
	.align		4
.L_23:
        /*0078*/ 	.byte	0x04, 0x17
        /*007a*/ 	.short	(.L_25 - .L_24)
.L_24:
        /*007c*/ 	.word	0x00000000
        /*0080*/ 	.short	0x0000
        /*0082*/ 	.short	0x0000
        /*0084*/ 	.byte	0x00, 0xf4, 0x21, 0x00


	//----- nvinfo : EIATTR_SPARSE_MMA_MASK
	.align		4
.L_25:
        /*0088*/ 	.byte	0x03, 0x50
        /*008a*/ 	.short	0x0000


	//----- nvinfo : EIATTR_MAXREG_COUNT
	.align		4
        /*008c*/ 	.byte	0x03, 0x1b
        /*008e*/ 	.short	0x00ff


	//----- nvinfo : EIATTR_COOP_GROUP_MASK_REGIDS
	.align		4
        /*0090*/ 	.byte	0x04, 0x29
        /*0092*/ 	.short	(.L_27 - .L_26)


	//   ....[0]....
.L_26:
        /*0094*/ 	.word	0xffffffff


	//   ....[1]....
        /*0098*/ 	.word	0xffffffff


	//   ....[2]....
        /*009c*/ 	.word	0xffffffff


	//   ....[3]....
        /*00a0*/ 	.word	0xffffffff


	//   ....[4]....
        /*00a4*/ 	.word	0xffffffff


	//   ....[5]....
        /*00a8*/ 	.word	0xffffffff


	//   ....[6]....
        /*00ac*/ 	.word	0xffffffff


	//   ....[7]....
        /*00b0*/ 	.word	0xffffffff


	//   ....[8]....
        /*00b4*/ 	.word	0xffffffff


	//   ....[9]....
        /*00b8*/ 	.word	0xffffffff


	//   ....[10]....
        /*00bc*/ 	.word	0xffffffff


	//   ....[11]....
        /*00c0*/ 	.word	0xffffffff


	//   ....[12]....
        /*00c4*/ 	.word	0xffffffff


	//   ....[13]....
        /*00c8*/ 	.word	0xffffffff


	//   ....[14]....
        /*00cc*/ 	.word	0xffffffff


	//   ....[15]....
        /*00d0*/ 	.word	0xffffffff


	//   ....[16]....
        /*00d4*/ 	.word	0xffffffff


	//   ....[17]....
        /*00d8*/ 	.word	0xffffffff


	//   ....[18]....
        /*00dc*/ 	.word	0xffffffff


	//   ....[19]....
        /*00e0*/ 	.word	0xffffffff


	//   ....[20]....
        /*00e4*/ 	.word	0xffffffff


	//   ....[21]....
        /*00e8*/ 	.word	0xffffffff


	//   ....[22]....
        /*00ec*/ 	.word	0xffffffff


	//   ....[23]....
        /*00f0*/ 	.word	0xffffffff


	//   ....[24]....
        /*00f4*/ 	.word	0xffffffff


	//   ....[25]....
        /*00f8*/ 	.word	0xffffffff


	//   ....[26]....
        /*00fc*/ 	.word	0xffffffff


	//   ....[27]....
        /*0100*/ 	.word	0xffffffff


	//   ....[28]....
        /*0104*/ 	.word	0xffffffff


	//   ....[29]....
        /*0108*/ 	.word	0xffffffff


	//   ....[30]....
        /*010c*/ 	.word	0xffffffff


	//   ....[31]....
        /*0110*/ 	.word	0xffffffff


	//   ....[32]....
        /*0114*/ 	.word	0xffffffff


	//----- nvinfo : EIATTR_COOP_GROUP_INSTR_OFFSETS
	.align		4
.L_27:
        /*0118*/ 	.byte	0x04, 0x28
        /*011a*/ 	.short	(.L_29 - .L_28)


	//   ....[0]....
.L_28:
        /*011c*/ 	.word	0x00000840


	//   ....[1]....
        /*0120*/ 	.word	0x00000870


	//   ....[2]....
        /*0124*/ 	.word	0x000008b0


	//   ....[3]....
        /*0128*/ 	.word	0x00000b60


	//   ....[4]....
        /*012c*/ 	.word	0x00000b90


	//   ....[5]....
        /*0130*/ 	.word	0x00000bb0


	//   ....[6]....
        /*0134*/ 	.word	0x00000bc0


	//   ....[7]....
        /*0138*/ 	.word	0x00000bf0


	//   ....[8]....
        /*013c*/ 	.word	0x00000c00


	//   ....[9]....
        /*0140*/ 	.word	0x00000c10


	//   ....[10]....
        /*0144*/ 	.word	0x00000dc0


	//   ....[11]....
        /*0148*/ 	.word	0x00000e30


	//   ....[12]....
        /*014c*/ 	.word	0x00000e90


	//   ....[13]....
        /*0150*/ 	.word	0x00000f10


	//   ....[14]....
        /*0154*/ 	.word	0x00001120


	//   ....[15]....
        /*0158*/ 	.word	0x000011f0


	//   ....[16]....
        /*015c*/ 	.word	0x00001250


	//   ....[17]....
        /*0160*/ 	.word	0x000012e0


	//   ....[18]....
        /*0164*/ 	.word	0x00001350


	//   ....[19]....
        /*0168*/ 	.word	0x000013a0


	//   ....[20]....
        /*016c*/ 	.word	0x000013c0


	//   ....[21]....
        /*0170*/ 	.word	0x000013e0


	//   ....[22]....
        /*0174*/ 	.word	0x000013f0


	//   ....[23]....
        /*0178*/ 	.word	0x00001400


	//   ....[24]....
        /*017c*/ 	.word	0x00001650


	//   ....[25]....
        /*0180*/ 	.word	0x00001660


	//   ....[26]....
        /*0184*/ 	.word	0x00001690


	//   ....[27]....
        /*0188*/ 	.word	0x000016d0


	//   ....[28]....
        /*018c*/ 	.word	0x00001810


	//   ....[29]....
        /*0190*/ 	.word	0x00001820


	//   ....[30]....
        /*0194*/ 	.word	0x00001840


	//   ....[31]....
        /*0198*/ 	.word	0x00001930


	//   ....[32]....
        /*019c*/ 	.word	0x00001970


	//----- nvinfo : EIATTR_EXIT_INSTR_OFFSETS
	.align		4
.L_29:
        /*01a0*/ 	.byte	0x04, 0x1c
        /*01a2*/ 	.short	(.L_31 - .L_30)


	//   ....[0]....
.L_30:
        /*01a4*/ 	.word	0x00001ce0


	//   ....[1]....
        /*01a8*/ 	.word	0x00001d30


	//----- nvinfo : EIATTR_REQNTID
	.align		4
.L_31:
        /*01ac*/ 	.byte	0x04, 0x10
        /*01ae*/ 	.short	(.L_33 - .L_32)
.L_32:
        /*01b0*/ 	.word	0x00000100
        /*01b4*/ 	.word	0x00000001
        /*01b8*/ 	.word	0x00000001


	//----- nvinfo : EIATTR_CBANK_PARAM_SIZE
	.align		4
.L_33:
        /*01bc*/ 	.byte	0x03, 0x19
        /*01be*/ 	.short	0x0038


	//----- nvinfo : EIATTR_PARAM_CBANK
	.align		4
        /*01c0*/ 	.byte	0x04, 0x0a
        /*01c2*/ 	.short	(.L_35 - .L_34)
	.align		4
.L_34:
        /*01c4*/ 	.word	index@(.nv.constant0.triton_per_fused_native_group_norm_16)
        /*01c8*/ 	.short	0x0210
        /*01ca*/ 	.short	0x0038


	//----- nvinfo : EIATTR_SW_WAR
	.align		4
.L_35:
        /*01cc*/ 	.byte	0x04, 0x36
        /*01ce*/ 	.short	(.L_37 - .L_36)
.L_36:
        /*01d0*/ 	.word	0x00000008
.L_37:


//--------------------- .nv.callgraph             --------------------------
	.section	.nv.callgraph,"",@"SHT_CUDA_CALLGRAPH"
	.align	4
	.sectionentsize	8
	.align		4
        /*0000*/ 	.word	0x00000000
	.align		4
        /*0004*/ 	.word	0xffffffff
	.align		4
        /*0008*/ 	.word	0x00000000
	.align		4
        /*000c*/ 	.word	0xfffffffe
	.align		4
        /*0010*/ 	.word	0x00000000
	.align		4
        /*0014*/ 	.word	0xfffffffd
	.align		4
        /*0018*/ 	.word	0x00000000
	.align		4
        /*001c*/ 	.word	0xfffffffc


//--------------------- .text.triton_per_fused_native_group_norm_16 --------------------------
	.section	.text.triton_per_fused_native_group_norm_16,"ax",@progbits
	.sectionflags	@"SHF_BARRIERS=1"
	.align	128
        .global         triton_per_fused_native_group_norm_16
        .type           triton_per_fused_native_group_norm_16,@function
        .size           triton_per_fused_native_group_norm_16,(.L_x_1 - triton_per_fused_native_group_norm_16)
        .other          triton_per_fused_native_group_norm_16,@"STO_CUDA_ENTRY STV_DEFAULT"
triton_per_fused_native_group_norm_16:
.text.triton_per_fused_native_group_norm_16:
[----:B------:R-:W0:Y:S01]  /*0000*/  LDC R1, c[0x0][0x28] ;  /* 0x00000a00ff017b82 */ /* 0x000e220000000800 */
[----:B------:R-:W1:Y:S07]  /*0010*/  S2R R29, SR_CTAID.X ;  /* 0x00000000001d7919 */ /* 0x000e6e0000002500 */
[----:B------:R-:W2:Y:S01]  /*0020*/  LDC.64 R16, c[0x0][0x220] ;  /* 0x00008800ff107b82 */ /* 0x000ea20000000a00 */
[----:B------:R-:W-:Y:S02]  /*0030*/  CS2R R8, SRZ ;  /* 0x0000000000087805 */ /* 0x000fe4000001ff00 */
[----:B------:R-:W-:Y:S01]  /*0040*/  CS2R R10, SRZ ;  /* 0x00000000000a7805 */ /* 0x000fe2000001ff00 */
[----:B------:R-:W3:Y:S01]  /*0050*/  S2R R0, SR_TID.X ;  /* 0x0000000000007919 */ /* 0x000ee20000002100 */
[----:B------:R-:W-:-:S02]  /*0060*/  CS2R R12, SRZ ;  /* 0x00000000000c7805 */ /* 0x000fc4000001ff00 */
[----:B------:R-:W-:Y:S01]  /*0070*/  CS2R R14, SRZ ;  /* 0x00000000000e7805 */ /* 0x000fe2000001ff00 */
[----:B------:R-:W-:Y:S01]  /*0080*/  ULDC.64 UR6, c[0x0][0x208] ;  /* 0x0000820000067ab9 */ /* 0x000fe20000000a00 */
[----:B-1----:R-:W-:Y:S02]  /*0090*/  SHF.L.U32 R29, R29, 0x5, RZ ;  /* 0x000000051d1d7819 */ /* 0x002fe400000006ff */
[----:B---3--:R-:W-:Y:S02]  /*00a0*/  SHF.L.U32 R32, R0, 0x2, RZ ;  /* 0x0000000200207819 */ /* 0x008fe400000006ff */
[----:B------:R-:W-:Y:S02]  /*00b0*/  SHF.R.U32.HI R5, RZ, 0x3, R0 ;  /* 0x00000003ff057819 */ /* 0x000fe40000011600 */
[----:B------:R-:W-:Y:S02]  /*00c0*/  LOP3.LUT R4, R29, 0x1c, R32, 0xf8, !PT ;  /* 0x0000001c1d047812 */ /* 0x000fe400078ef820 */
[----:B------:R-:W-:-:S02]  /*00d0*/  SGXT.U32 R5, R5, 0x5 ;  /* 0x000000050505781a */ /* 0x000fc40000000000 */
[C---:B------:R-:W-:Y:S01]  /*00e0*/  ISETP.GE.AND P0, PT, R4.reuse, 0x60, PT ;  /* 0x000000600400780c */ /* 0x040fe20003f06270 */
[----:B------:R-:W-:-:S05]  /*00f0*/  IMAD.HI R2, R4, 0x2aaaaaab, RZ ;  /* 0x2aaaaaab04027827 */ /* 0x000fca00078e02ff */
[----:B------:R-:W-:-:S04]  /*0100*/  SHF.R.U32.HI R3, RZ, 0x1f, R2 ;  /* 0x0000001fff037819 */ /* 0x000fc80000011602 */
[----:B------:R-:W-:Y:S02]  /*0110*/  LEA.HI.SX32 R35, R2, R3, 0x1e ;  /* 0x0000000302237211 */ /* 0x000fe400078ff2ff */
[----:B------:R-:W1:Y:S03]  /*0120*/  LDC.64 R2, c[0x0][0x218] ;  /* 0x00008600ff027b82 */ /* 0x000e660000000a00 */
[----:B------:R-:W-:-:S04]  /*0130*/  IMAD R6, R35, -0x18, R4 ;  /* 0xffffffe823067824 */ /* 0x000fc800078e0204 */
[----:B------:R-:W-:Y:S01]  /*0140*/  IMAD R6, R5, 0x18, R6 ;  /* 0x0000001805067824 */ /* 0x000fe200078e0206 */
[----:B------:R-:W-:-:S03]  /*0150*/  CS2R R4, SRZ ;  /* 0x0000000000047805 */ /* 0x000fc6000001ff00 */
[----:B------:R-:W-:Y:S01]  /*0160*/  IMAD R35, R35, 0x600, R6 ;  /* 0x0000060023237824 */ /* 0x000fe200078e0206 */
[----:B------:R-:W-:-:S03]  /*0170*/  CS2R R6, SRZ ;  /* 0x0000000000067805 */ /* 0x000fc6000001ff00 */
[----:B--2---:R-:W-:Y:S01]  /*0180*/  IMAD.WIDE R22, R35, 0x4, R16 ;  /* 0x0000000423167825 */ /* 0x004fe200078e0210 */
[----:B------:R-:W-:-:S04]  /*0190*/  IADD3 R25, R35, 0x300, RZ ;  /* 0x0000030023197810 */ /* 0x000fc80007ffe0ff */
[----:B------:R-:W2:Y:S01]  /*01a0*/  @!P0 LDG.E.128 R8, desc[UR6][R22.64] ;  /* 0x0000000616088981 */ /* 0x000ea2000c1e1d00 */
[----:B------:R-:W-:-:S04]  /*01b0*/  IMAD.WIDE R36, R25, 0x4, R16 ;  /* 0x0000000419247825 */ /* 0x000fc800078e0210 */
[--C-:B-1----:R-:W-:Y:S01]  /*01c0*/  IMAD.WIDE R26, R35, 0x4, R2.reuse ;  /* 0x00000004231a7825 */ /* 0x102fe200078e0202 */
[----:B------:R1:W3:Y:S01]  /*01d0*/  @!P0 LDG.E.128 R12, desc[UR6][R36.64] ;  /* 0x00000006240c8981 */ /* 0x0002e2000c1e1d00 */
[----:B------:R-:W-:Y:S02]  /*01e0*/  CS2R R16, SRZ ;  /* 0x0000000000107805 */ /* 0x000fe4000001ff00 */
[----:B------:R-:W-:Y:S01]  /*01f0*/  CS2R R18, SRZ ;  /* 0x0000000000127805 */ /* 0x000fe2000001ff00 */
[----:B------:R4:W5:Y:S01]  /*0200*/  @!P0 LDG.E.128 R4, desc[UR6][R26.64] ;  /* 0x000000061a048981 */ /* 0x000962000c1e1d00 */
[----:B-1----:R-:W-:Y:S02]  /*0210*/  IMAD.WIDE R36, R25, 0x4, R2 ;  /* 0x0000000419247825 */ /* 0x002fe400078e0202 */
[----:B------:R-:W1:Y:S03]  /*0220*/  LDC.64 R2, c[0x0][0x210] ;  /* 0x00008400ff027b82 */ /* 0x000e660000000a00 */
[----:B------:R-:W5:Y:S01]  /*0230*/  @!P0 LDG.E.128 R16, desc[UR6][R36.64] ;  /* 0x0000000624108981 */ /* 0x000f62000c1e1d00 */
[----:B------:R-:W-:-:S02]  /*0240*/  CS2R R20, SRZ ;  /* 0x0000000000147805 */ /* 0x000fc4000001ff00 */
[----:B------:R-:W-:Y:S02]  /*0250*/  CS2R R22, SRZ ;  /* 0x0000000000167805 */ /* 0x000fe4000001ff00 */
[----:B----4-:R-:W-:Y:S01]  /*0260*/  CS2R R26, SRZ ;  /* 0x00000000001a7805 */ /* 0x010fe2000001ff00 */
[----:B-1----:R-:W-:-:S04]  /*0270*/  IMAD.WIDE R34, R35, 0x4, R2 ;  /* 0x0000000423227825 */ /* 0x002fc800078e0202 */
[----:B------:R-:W-:Y:S01]  /*0280*/  IMAD.WIDE R2, R25, 0x4, R2 ;  /* 0x0000000419027825 */ /* 0x000fe200078e0202 */
[----:B------:R-:W-:Y:S01]  /*0290*/  CS2R R24, SRZ ;  /* 0x0000000000187805 */ /* 0x000fe2000001ff00 */
[----:B------:R1:W4:Y:S05]  /*02a0*/  @!P0 LDG.E.128 R20, desc[UR6][R34.64] ;  /* 0x0000000622148981 */ /* 0x00032a000c1e1d00 */
[----:B------:R1:W4:Y:S01]  /*02b0*/  @!P0 LDG.E.128 R24, desc[UR6][R2.64] ;  /* 0x0000000602188981 */ /* 0x000322000c1e1d00 */
[----:B------:R-:W1:Y:S01]  /*02c0*/  S2UR UR5, SR_CgaCtaId ;  /* 0x00000000000579c3 */ /* 0x000e620000008800 */
[----:B------:R-:W-:Y:S01]  /*02d0*/  LOP3.LUT R32, R32, 0x1c, RZ, 0xc0, !PT ;  /* 0x0000001c20207812 */ /* 0x000fe200078ec0ff */
[----:B------:R-:W-:-:S02]  /*02e0*/  UMOV UR4, 0x400 ;  /* 0x0000040000047882 */ /* 0x000fc40000000000 */
[----:B01----:R-:W-:Y:S01]  /*02f0*/  UPRMT UR4, UR5, 0x654, UR4 ;  /* 0x0000065405047896 */ /* 0x003fe20008000004 */
[----:B--2---:R-:W-:Y:S02]  /*0300*/  SEL R8, R8, RZ, !P0 ;  /* 0x000000ff08087207 */ /* 0x004fe40004000000 */
[----:B---3--:R-:W-:Y:S02]  /*0310*/  SEL R12, R12, RZ, !P0 ;  /* 0x000000ff0c0c7207 */ /* 0x008fe40004000000 */
[----:B------:R-:W-:Y:S02]  /*0320*/  FSEL R8, R8, RZ, !P0 ;  /* 0x000000ff08087208 */ /* 0x000fe40004000000 */
[----:B------:R-:W-:Y:S02]  /*0330*/  FSEL R33, R12, RZ, !P0 ;  /* 0x000000ff0c217208 */ /* 0x000fe40004000000 */
[----:B-----5:R-:W-:-:S03]  /*0340*/  SEL R12, R4, RZ, !P0 ;  /* 0x000000ff040c7207 */ /* 0x020fc60004000000 */
[----:B------:R-:W-:Y:S01]  /*0350*/  FADD R4, R8, R33 ;  /* 0x0000002108047221 */ /* 0x000fe20000000000 */
[----:B------:R-:W-:-:S04]  /*0360*/  SEL R5, R5, RZ, !P0 ;  /* 0x000000ff05057207 */ /* 0x000fc80004000000 */
[----:B------:R-:W-:Y:S02]  /*0370*/  FSETP.GEU.AND P3, PT, |R4|, 1.175494350822287508e-38, PT ;  /* 0x008000000400780b */ /* 0x000fe40003f6e200 */
[----:B------:R-:W-:Y:S02]  /*0380*/  SEL R35, R16, RZ, !P0 ;  /* 0x000000ff10237207 */ /* 0x000fe40004000000 */
[----:B------:R-:W-:Y:S01]  /*0390*/  SEL R16, R17, RZ, !P0 ;  /* 0x000000ff11107207 */ /* 0x000fe20004000000 */
[C---:B------:R-:W-:Y:S01]  /*03a0*/  FMUL R17, R4.reuse, 0.25 ;  /* 0x3e80000004117820 */ /* 0x040fe20000400000 */
[----:B------:R-:W-:Y:S02]  /*03b0*/  FSETP.GT.AND P2, PT, |R4|, 8.50705917302346158658e+37, PT ;  /* 0x7e8000000400780b */ /* 0x000fe40003f44200 */
[----:B------:R-:W-:Y:S01]  /*03c0*/  SEL R3, R18, RZ, !P0 ;  /* 0x000000ff12037207 */ /* 0x000fe20004000000 */
[----:B------:R-:W-:Y:S01]  /*03d0*/  FADD R5, R5, R16 ;  /* 0x0000001005057221 */ /* 0x000fe20000000000 */
[----:B------:R-:W-:-:S02]  /*03e0*/  FSEL R17, R17, R4, P2 ;  /* 0x0000000411117208 */ /* 0x000fc40001000000 */
[----:B------:R-:W-:Y:S02]  /*03f0*/  SEL R18, R9, RZ, !P0 ;  /* 0x000000ff09127207 */ /* 0x000fe40004000000 */
[----:B------:R-:W-:Y:S02]  /*0400*/  SEL R16, R13, RZ, !P0 ;  /* 0x000000ff0d107207 */ /* 0x000fe40004000000 */
[----:B------:R-:W-:Y:S01]  /*0410*/  SEL R6, R6, RZ, !P0 ;  /* 0x000000ff06067207 */ /* 0x000fe20004000000 */
[----:B------:R-:W-:Y:S01]  /*0420*/  @!P3 FMUL R17, R17, 16777216 ;  /* 0x4b8000001111b820 */ /* 0x000fe20000400000 */
[----:B------:R-:W-:Y:S02]  /*0430*/  SEL R7, R7, RZ, !P0 ;  /* 0x000000ff07077207 */ /* 0x000fe40004000000 */
[----:B------:R-:W-:Y:S02]  /*0440*/  SEL R2, R19, RZ, !P0 ;  /* 0x000000ff13027207 */ /* 0x000fe40004000000 */
[----:B------:R-:W-:-:S02]  /*0450*/  FSEL R13, R18, RZ, !P0 ;  /* 0x000000ff120d7208 */ /* 0x000fc40004000000 */
[----:B------:R-:W-:Y:S01]  /*0460*/  FSEL R16, R16, RZ, !P0 ;  /* 0x000000ff10107208 */ /* 0x000fe20004000000 */
[----:B------:R-:W-:Y:S01]  /*0470*/  FADD R9, R6, R3 ;  /* 0x0000000306097221 */ /* 0x000fe20000000000 */
[----:B------:R-:W-:Y:S01]  /*0480*/  FADD R7, R7, R2 ;  /* 0x0000000207077221 */ /* 0x000fe20000000000 */
[----:B------:R0:W1:Y:S01]  /*0490*/  MUFU.RCP R6, R17 ;  /* 0x0000001100067308 */ /* 0x0000620000001000 */
[----:B------:R-:W-:Y:S01]  /*04a0*/  SEL R10, R10, RZ, !P0 ;  /* 0x000000ff0a0a7207 */ /* 0x000fe20004000000 */
[----:B------:R-:W-:Y:S01]  /*04b0*/  FADD R2, R13, R16 ;  /* 0x000000100d027221 */ /* 0x000fe20000000000 */
[----:B------:R-:W-:Y:S01]  /*04c0*/  SEL R19, R14, RZ, !P0 ;  /* 0x000000ff0e137207 */ /* 0x000fe20004000000 */
[----:B------:R-:W-:Y:S01]  /*04d0*/  @P2 FMUL R33, R33, 0.25 ;  /* 0x3e80000021212820 */ /* 0x000fe20000400000 */
[----:B------:R-:W-:Y:S01]  /*04e0*/  SEL R11, R11, RZ, !P0 ;  /* 0x000000ff0b0b7207 */ /* 0x000fe20004000000 */
[----:B------:R-:W-:Y:S01]  /*04f0*/  FMUL R3, R2, 0.25 ;  /* 0x3e80000002037820 */ /* 0x000fe20000400000 */
[----:B------:R-:W-:-:S02]  /*0500*/  FSEL R14, R10, RZ, !P0 ;  /* 0x000000ff0a0e7208 */ /* 0x000fc40004000000 */
[----:B------:R-:W-:Y:S02]  /*0510*/  FSEL R19, R19, RZ, !P0 ;  /* 0x000000ff13137208 */ /* 0x000fe40004000000 */
[----:B------:R-:W-:Y:S02]  /*0520*/  FSETP.GT.AND P2, PT, |R2|, 8.50705917302346158658e+37, PT ;  /* 0x7e8000000200780b */ /* 0x000fe40003f44200 */
[----:B------:R-:W-:Y:S01]  /*0530*/  SEL R15, R15, RZ, !P0 ;  /* 0x000000ff0f0f7207 */ /* 0x000fe20004000000 */
[----:B------:R-:W-:Y:S01]  /*0540*/  @!P3 FMUL R33, R33, 16777216 ;  /* 0x4b8000002121b820 */ /* 0x000fe20000400000 */
[----:B------:R-:W-:Y:S02]  /*0550*/  FSEL R10, R11, RZ, !P0 ;  /* 0x000000ff0b0a7208 */ /* 0x000fe40004000000 */
[----:B0-----:R-:W-:Y:S01]  /*0560*/  FSEL R17, R3, R2, P2 ;  /* 0x0000000203117208 */ /* 0x001fe20001000000 */
[----:B------:R-:W-:Y:S01]  /*0570*/  FADD R3, R14, R19 ;  /* 0x000000130e037221 */ /* 0x000fe20000000000 */
[----:B------:R-:W-:Y:S01]  /*0580*/  FSEL R11, R15, RZ, !P0 ;  /* 0x000000ff0f0b7208 */ /* 0x000fe20004000000 */
[----:B-1----:R-:W-:Y:S01]  /*0590*/  FMUL R33, R6, R33 ;  /* 0x0000002106217220 */ /* 0x002fe20000400000 */
[----:B------:R-:W-:-:S02]  /*05a0*/  FSETP.GEU.AND P1, PT, |R2|, 1.175494350822287508e-38, PT ;  /* 0x008000000200780b */ /* 0x000fc40003f2e200 */
[C---:B------:R-:W-:Y:S01]  /*05b0*/  FSETP.GEU.AND P5, PT, |R3|.reuse, 1.175494350822287508e-38, PT ;  /* 0x008000000300780b */ /* 0x040fe20003fae200 */
[----:B------:R-:W-:Y:S01]  /*05c0*/  FADD R6, R10, R11 ;  /* 0x0000000b0a067221 */ /* 0x000fe20000000000 */
[C---:B------:R-:W-:Y:S01]  /*05d0*/  FMUL R18, R3.reuse, 0.25 ;  /* 0x3e80000003127820 */ /* 0x040fe20000400000 */
[----:B------:R-:W-:Y:S01]  /*05e0*/  FSETP.GT.AND P3, PT, |R3|, 8.50705917302346158658e+37, PT ;  /* 0x7e8000000300780b */ /* 0x000fe20003f64200 */
[----:B------:R-:W-:Y:S02]  /*05f0*/  FADD R12, R12, R35 ;  /* 0x000000230c0c7221 */ /* 0x000fe40000000000 */
[C---:B------:R-:W-:Y:S01]  /*0600*/  FSETP.GEU.AND P6, PT, |R6|.reuse, 1.175494350822287508e-38, PT ;  /* 0x008000000600780b */ /* 0x040fe20003fce200 */
[----:B------:R-:W-:Y:S01]  /*0610*/  FMUL R35, R6, 0.25 ;  /* 0x3e80000006237820 */ /* 0x000fe20000400000 */
[----:B------:R-:W-:Y:S02]  /*0620*/  FSEL R18, R18, R3, P3 ;  /* 0x0000000312127208 */ /* 0x000fe40001800000 */
[----:B------:R-:W-:Y:S01]  /*0630*/  FSETP.GT.AND P4, PT, |R6|, 8.50705917302346158658e+37, PT ;  /* 0x7e8000000600780b */ /* 0x000fe20003f84200 */
[----:B------:R-:W-:-:S02]  /*0640*/  @!P1 FMUL R17, R17, 16777216 ;  /* 0x4b80000011119820 */ /* 0x000fc40000400000 */
[----:B------:R-:W-:Y:S01]  /*0650*/  @!P5 FMUL R18, R18, 16777216 ;  /* 0x4b8000001212d820 */ /* 0x000fe20000400000 */
[----:B------:R-:W-:Y:S01]  /*0660*/  FSEL R34, R35, R6, P4 ;  /* 0x0000000623227208 */ /* 0x000fe20002000000 */
[----:B------:R4:W0:Y:S04]  /*0670*/  MUFU.RCP R15, R17 ;  /* 0x00000011000f7308 */ /* 0x0008280000001000 */
[----:B------:R-:W-:-:S04]  /*0680*/  @!P6 FMUL R34, R34, 16777216 ;  /* 0x4b8000002222e820 */ /* 0x000fc80000400000 */
[----:B------:R-:W1:Y:S01]  /*0690*/  MUFU.RCP R18, R18 ;  /* 0x0000001200127308 */ /* 0x000e620000001000 */
[----:B----4-:R-:W-:Y:S02]  /*06a0*/  SEL R17, R20, RZ, !P0 ;  /* 0x000000ff14117207 */ /* 0x010fe40004000000 */
[----:B------:R-:W-:Y:S01]  /*06b0*/  SEL R24, R24, RZ, !P0 ;  /* 0x000000ff18187207 */ /* 0x000fe20004000000 */
[----:B------:R-:W-:Y:S01]  /*06c0*/  @P2 FMUL R16, R16, 0.25 ;  /* 0x3e80000010102820 */ /* 0x000fe20000400000 */
[----:B------:R-:W-:Y:S01]  /*06d0*/  SEL R20, R21, RZ, !P0 ;  /* 0x000000ff15147207 */ /* 0x000fe20004000000 */
[----:B------:R-:W-:Y:S02]  /*06e0*/  @P3 FMUL R19, R19, 0.25 ;  /* 0x3e80000013133820 */ /* 0x000fe40000400000 */
[----:B------:R-:W2:Y:S01]  /*06f0*/  MUFU.RCP R34, R34 ;  /* 0x0000002200227308 */ /* 0x000ea20000001000 */
[----:B------:R-:W-:Y:S02]  /*0700*/  SEL R21, R25, RZ, !P0 ;  /* 0x000000ff19157207 */ /* 0x000fe40004000000 */
[----:B------:R-:W-:-:S02]  /*0710*/  FSEL R17, R17, RZ, !P0 ;  /* 0x000000ff11117208 */ /* 0x000fc40004000000 */
[----:B------:R-:W-:Y:S01]  /*0720*/  FSEL R24, R24, RZ, !P0 ;  /* 0x000000ff18187208 */ /* 0x000fe20004000000 */
[----:B------:R-:W-:Y:S01]  /*0730*/  @!P1 FMUL R16, R16, 16777216 ;  /* 0x4b80000010109820 */ /* 0x000fe20000400000 */
[----:B------:R-:W-:Y:S01]  /*0740*/  FSEL R20, R20, RZ, !P0 ;  /* 0x000000ff14147208 */ /* 0x000fe20004000000 */
[----:B------:R-:W-:Y:S01]  /*0750*/  @!P5 FMUL R19, R19, 16777216 ;  /* 0x4b8000001313d820 */ /* 0x000fe20000400000 */
[----:B------:R-:W-:Y:S01]  /*0760*/  FSEL R21, R21, RZ, !P0 ;  /* 0x000000ff15157208 */ /* 0x000fe20004000000 */
[----:B------:R-:W-:Y:S01]  /*0770*/  @P4 FMUL R11, R11, 0.25 ;  /* 0x3e8000000b0b4820 */ /* 0x000fe20000400000 */
[----:B------:R-:W-:Y:S01]  /*0780*/  FADD R24, -R17, R24 ;  /* 0x0000001811187221 */ /* 0x000fe20000000100 */
[----:B------:R-:W-:Y:S01]  /*0790*/  FSETP.NEU.AND P1, PT, R4, RZ, PT ;  /* 0x000000ff0400720b */ /* 0x000fe20003f2d000 */
[----:B0-----:R-:W-:Y:S01]  /*07a0*/  FMUL R15, R15, R16 ;  /* 0x000000100f0f7220 */ /* 0x001fe20000400000 */
[----:B-1----:R-:W-:Y:S01]  /*07b0*/  FMUL R16, R18, R19 ;  /* 0x0000001312107220 */ /* 0x002fe20000400000 */
[----:B------:R-:W-:Y:S01]  /*07c0*/  @!P6 FMUL R11, R11, 16777216 ;  /* 0x4b8000000b0be820 */ /* 0x000fe20000400000 */
[----:B------:R-:W-:Y:S01]  /*07d0*/  FADD R19, -R20, R21 ;  /* 0x0000001514137221 */ /* 0x000fe20000000100 */
[----:B------:R-:W-:Y:S01]  /*07e0*/  FMUL R21, R24, R24 ;  /* 0x0000001818157220 */ /* 0x000fe20000400000 */
[----:B------:R-:W-:Y:S01]  /*07f0*/  FSEL R33, R33, RZ, P1 ;  /* 0x000000ff21217208 */ /* 0x000fe20000800000 */
[----:B--2---:R-:W-:Y:S01]  /*0800*/  FMUL R11, R34, R11 ;  /* 0x0000000b220b7220 */ /* 0x004fe20000400000 */
[----:B------:R-:W-:Y:S01]  /*0810*/  FMUL R34, R19, R19 ;  /* 0x0000001313227220 */ /* 0x000fe20000400000 */
[----:B------:R-:W-:-:S02]  /*0820*/  FMUL R18, R8, R21 ;  /* 0x0000001508127220 */ /* 0x000fc40000400000 */
[----:B------:R-:W-:Y:S02]  /*0830*/  FFMA R8, R24, R33, R17 ;  /* 0x0000002118087223 */ /* 0x000fe40000000011 */
[----:B------:R-:W0:Y:S01]  /*0840*/  SHFL.BFLY PT, R17, R2, 0x10, 0x1f ;  /* 0x0e001f0002117f89 */ /* 0x000e2200000e0000 */
[----:B------:R-:W-:Y:S01]  /*0850*/  FMUL R21, R13, R34 ;  /* 0x000000220d157220 */ /* 0x000fe20000400000 */
[----:B------:R-:W-:Y:S02]  /*0860*/  FSEL R12, R12, RZ, !P0 ;  /* 0x000000ff0c0c7208 */ /* 0x000fe40004000000 */
[----:B------:R-:W1:Y:S01]  /*0870*/  SHFL.BFLY PT, R13, R4, 0x10, 0x1f ;  /* 0x0e001f00040d7f89 */ /* 0x000e6200000e0000 */
[----:B------:R-:W-:Y:S02]  /*0880*/  SEL R22, R22, RZ, !P0 ;  /* 0x000000ff16167207 */ /* 0x000fe40004000000 */
[----:B------:R-:W-:Y:S01]  /*0890*/  FFMA R12, R33, R18, R12 ;  /* 0x00000012210c7223 */ /* 0x000fe2000000000c */
[----:B------:R-:W-:Y:S01]  /*08a0*/  SEL R25, R26, RZ, !P0 ;  /* 0x000000ff1a197207 */ /* 0x000fe20004000000 */
[----:B------:R-:W2:Y:S01]  /*08b0*/  SHFL.BFLY PT, R18, R3, 0x10, 0x1f ;  /* 0x0e001f0003127f89 */ /* 0x000ea200000e0000 */
[----:B------:R-:W-:-:S02]  /*08c0*/  FSEL R22, R22, RZ, !P0 ;  /* 0x000000ff16167208 */ /* 0x000fc40004000000 */
[----:B------:R-:W-:Y:S02]  /*08d0*/  FSEL R25, R25, RZ, !P0 ;  /* 0x000000ff19197208 */ /* 0x000fe40004000000 */
[----:B------:R-:W-:Y:S02]  /*08e0*/  FSETP.NEU.AND P1, PT, R2, RZ, PT ;  /* 0x000000ff0200720b */ /* 0x000fe40003f2d000 */
[----:B------:R-:W-:Y:S01]  /*08f0*/  FSEL R5, R5, RZ, !P0 ;  /* 0x000000ff05057208 */ /* 0x000fe20004000000 */
[----:B------:R-:W-:Y:S01]  /*0900*/  FADD R25, -R22, R25 ;  /* 0x0000001916197221 */ /* 0x000fe20000000100 */
[----:B------:R-:W-:Y:S02]  /*0910*/  FSEL R24, R15, RZ, P1 ;  /* 0x000000ff0f187208 */ /* 0x000fe40000800000 */
[----:B------:R-:W-:Y:S01]  /*0920*/  FSETP.NEU.AND P1, PT, R3, RZ, PT ;  /* 0x000000ff0300720b */ /* 0x000fe20003f2d000 */
[----:B------:R-:W-:Y:S01]  /*0930*/  FMUL R33, R25, R25 ;  /* 0x0000001919217220 */ /* 0x000fe20000400000 */
[----:B------:R-:W-:Y:S01]  /*0940*/  SEL R23, R23, RZ, !P0 ;  /* 0x000000ff17177207 */ /* 0x000fe20004000000 */
[----:B------:R-:W-:Y:S01]  /*0950*/  FFMA R15, R19, R24, R20 ;  /* 0x00000018130f7223 */ /* 0x000fe20000000014 */
[----:B------:R-:W-:Y:S01]  /*0960*/  SEL R27, R27, RZ, !P0 ;  /* 0x000000ff1b1b7207 */ /* 0x000fe20004000000 */
[----:B------:R-:W-:Y:S01]  /*0970*/  FFMA R19, R24, R21, R5 ;  /* 0x0000001518137223 */ /* 0x000fe20000000005 */
[----:B------:R-:W-:Y:S01]  /*0980*/  FSEL R20, R9, RZ, !P0 ;  /* 0x000000ff09147208 */ /* 0x000fe20004000000 */
[----:B0-----:R-:W-:Y:S01]  /*0990*/  FADD R9, R2, R17 ;  /* 0x0000001102097221 */ /* 0x001fe20000000000 */
[----:B------:R-:W-:Y:S01]  /*09a0*/  FSEL R21, R16, RZ, P1 ;  /* 0x000000ff10157208 */ /* 0x000fe20000800000 */
[----:B------:R-:W-:Y:S01]  /*09b0*/  FMUL R14, R14, R33 ;  /* 0x000000210e0e7220 */ /* 0x000fe20000400000 */
[----:B------:R-:W-:Y:S01]  /*09c0*/  FSEL R23, R23, RZ, !P0 ;  /* 0x000000ff17177208 */ /* 0x000fe20004000000 */
[----:B-1----:R-:W-:Y:S01]  /*09d0*/  FADD R5, R4, R13 ;  /* 0x0000000d04057221 */ /* 0x002fe20000000000 */
[----:B------:R-:W-:Y:S01]  /*09e0*/  FSEL R24, R27, RZ, !P0 ;  /* 0x000000ff1b187208 */ /* 0x000fe20004000000 */
[----:B------:R-:W-:Y:S01]  /*09f0*/  FFMA R20, R21, R14, R20 ;  /* 0x0000000e15147223 */ /* 0x000fe20000000014 */
[----:B------:R-:W-:Y:S01]  /*0a00*/  FSETP.GEU.AND P5, PT, |R9|, 1.175494350822287508e-38, PT ;  /* 0x008000000900780b */ /* 0x000fe20003fae200 */
[----:B------:R-:W-:Y:S01]  /*0a10*/  FFMA R16, R25, R21, R22 ;  /* 0x0000001519107223 */ /* 0x000fe20000000016 */
[----:B------:R-:W-:Y:S01]  /*0a20*/  FSEL R14, R7, RZ, !P0 ;  /* 0x000000ff070e7208 */ /* 0x000fe20004000000 */
[----:B------:R-:W-:Y:S01]  /*0a30*/  FADD R22, -R23, R24 ;  /* 0x0000001817167221 */ /* 0x000fe20000000100 */
[----:B------:R-:W-:Y:S01]  /*0a40*/  FSETP.GEU.AND P4, PT, |R5|, 1.175494350822287508e-38, PT ;  /* 0x008000000500780b */ /* 0x000fe20003f8e200 */
[----:B--2---:R-:W-:Y:S01]  /*0a50*/  FADD R7, R3, R18 ;  /* 0x0000001203077221 */ /* 0x004fe20000000000 */
[C---:B------:R-:W-:Y:S01]  /*0a60*/  FMUL R26, R9.reuse, 0.25 ;  /* 0x3e800000091a7820 */ /* 0x040fe20000400000 */
[----:B------:R-:W-:Y:S01]  /*0a70*/  FSETP.GT.AND P1, PT, |R9|, 8.50705917302346158658e+37, PT ;  /* 0x7e8000000900780b */ /* 0x000fe20003f24200 */
[C---:B------:R-:W-:Y:S01]  /*0a80*/  FMUL R24, R5.reuse, 0.25 ;  /* 0x3e80000005187820 */ /* 0x040fe20000400000 */
[----:B------:R-:W-:Y:S01]  /*0a90*/  FSETP.NEU.AND P3, PT, R6, RZ, PT ;  /* 0x000000ff0600720b */ /* 0x000fe20003f6d000 */
[----:B------:R-:W-:Y:S01]  /*0aa0*/  FMUL R21, R22, R22 ;  /* 0x0000001616157220 */ /* 0x000fe20000400000 */
[----:B------:R-:W-:Y:S01]  /*0ab0*/  FSETP.GT.AND P0, PT, |R5|, 8.50705917302346158658e+37, PT ;  /* 0x7e8000000500780b */ /* 0x000fe20003f04200 */
[C---:B------:R-:W-:Y:S01]  /*0ac0*/  FMUL R34, R7.reuse, 0.25 ;  /* 0x3e80000007227820 */ /* 0x040fe20000400000 */
[----:B------:R-:W-:-:S02]  /*0ad0*/  FSETP.GEU.AND P6, PT, |R7|, 1.175494350822287508e-38, PT ;  /* 0x008000000700780b */ /* 0x000fc40003fce200 */
[----:B------:R-:W-:Y:S02]  /*0ae0*/  FSEL R26, R26, R9, P1 ;  /* 0x000000091a1a7208 */ /* 0x000fe40000800000 */
[----:B------:R-:W-:Y:S01]  /*0af0*/  FSETP.GT.AND P2, PT, |R7|, 8.50705917302346158658e+37, PT ;  /* 0x7e8000000700780b */ /* 0x000fe20003f44200 */
[----:B------:R-:W-:Y:S01]  /*0b00*/  FMUL R21, R10, R21 ;  /* 0x000000150a157220 */ /* 0x000fe20000400000 */
[----:B------:R-:W-:Y:S02]  /*0b10*/  FSEL R11, R11, RZ, P3 ;  /* 0x000000ff0b0b7208 */ /* 0x000fe40001800000 */
[----:B------:R-:W-:Y:S01]  /*0b20*/  FSEL R24, R24, R5, P0 ;  /* 0x0000000518187208 */ /* 0x000fe20000000000 */
[----:B------:R-:W-:Y:S01]  /*0b30*/  @!P5 FMUL R26, R26, 16777216 ;  /* 0x4b8000001a1ad820 */ /* 0x000fe20000400000 */
[----:B------:R-:W-:Y:S01]  /*0b40*/  FSEL R35, R34, R7, P2 ;  /* 0x0000000722237208 */ /* 0x000fe20001000000 */
[----:B------:R-:W-:Y:S01]  /*0b50*/  FFMA R10, R22, R11, R23 ;  /* 0x0000000b160a7223 */ /* 0x000fe20000000017 */
[----:B------:R-:W0:Y:S01]  /*0b60*/  SHFL.BFLY PT, R34, R19, 0x10, 0x1f ;  /* 0x0e001f0013227f89 */ /* 0x000e2200000e0000 */
[----:B------:R-:W-:Y:S01]  /*0b70*/  @!P4 FMUL R24, R24, 16777216 ;  /* 0x4b8000001818c820 */ /* 0x000fe20000400000 */
[----:B------:R-:W-:-:S02]  /*0b80*/  FFMA R14, R11, R21, R14 ;  /* 0x000000150b0e7223 */ /* 0x000fc4000000000e */
[----:B------:R-:W1:Y:S01]  /*0b90*/  SHFL.BFLY PT, R27, R20, 0x10, 0x1f ;  /* 0x0e001f00141b7f89 */ /* 0x000e6200000e0000 */
[----:B------:R-:W2:Y:S03]  /*0ba0*/  MUFU.RCP R26, R26 ;  /* 0x0000001a001a7308 */ /* 0x000ea60000001000 */
[----:B------:R-:W3:Y:S04]  /*0bb0*/  SHFL.BFLY PT, R22, R15, 0x10, 0x1f ;  /* 0x0e001f000f167f89 */ /* 0x000ee800000e0000 */
[----:B------:R-:W4:Y:S01]  /*0bc0*/  SHFL.BFLY PT, R21, R16, 0x10, 0x1f ;  /* 0x0e001f0010157f89 */ /* 0x000f2200000e0000 */
[----:B------:R-:W-:Y:S01]  /*0bd0*/  @!P6 FMUL R35, R35, 16777216 ;  /* 0x4b8000002323e820 */ /* 0x000fe20000400000 */
[----:B------:R-:W5:Y:S02]  /*0be0*/  MUFU.RCP R24, R24 ;  /* 0x0000001800187308 */ /* 0x000f640000001000 */
[----:B------:R-:W1:Y:S04]  /*0bf0*/  SHFL.BFLY PT, R33, R12, 0x10, 0x1f ;  /* 0x0e001f000c217f89 */ /* 0x000e6800000e0000 */
[----:B------:R-:W4:Y:S04]  /*0c00*/  SHFL.BFLY PT, R23, R8, 0x10, 0x1f ;  /* 0x0e001f0008177f89 */ /* 0x000f2800000e0000 */
[----:B------:R-:W4:Y:S01]  /*0c10*/  SHFL.BFLY PT, R11, R6, 0x10, 0x1f ;  /* 0x0e001f00060b7f89 */ /* 0x000f2200000e0000 */
[----:B------:R-:W-:Y:S01]  /*0c20*/  @P1 FMUL R17, R17, 0.25 ;  /* 0x3e80000011111820 */ /* 0x000fe20000400000 */
[----:B------:R-:W3:Y:S01]  /*0c30*/  MUFU.RCP R35, R35 ;  /* 0x0000002300237308 */ /* 0x000ee20000001000 */
[----:B------:R-:W-:-:S02]  /*0c40*/  @P0 FMUL R13, R13, 0.25 ;  /* 0x3e8000000d0d0820 */ /* 0x000fc40000400000 */
[----:B------:R-:W-:Y:S02]  /*0c50*/  @!P5 FMUL R17, R17, 16777216 ;  /* 0x4b8000001111d820 */ /* 0x000fe40000400000 */
[----:B------:R-:W-:Y:S01]  /*0c60*/  @!P4 FMUL R13, R13, 16777216 ;  /* 0x4b8000000d0dc820 */ /* 0x000fe20000400000 */
[----:B------:R-:W-:Y:S01]  /*0c70*/  @P2 FMUL R18, R18, 0.25 ;  /* 0x3e80000012122820 */ /* 0x000fe20000400000 */
[----:B--2---:R-:W-:Y:S01]  /*0c80*/  FMUL R25, R26, R17 ;  /* 0x000000111a197220 */ /* 0x004fe20000400000 */
[----:B------:R-:W-:Y:S01]  /*0c90*/  FSETP.NEU.AND P1, PT, R9, RZ, PT ;  /* 0x000000ff0900720b */ /* 0x000fe20003f2d000 */
[----:B-----5:R-:W-:Y:S01]  /*0ca0*/  FMUL R24, R24, R13 ;  /* 0x0000000d18187220 */ /* 0x020fe20000400000 */
[----:B------:R-:W-:Y:S01]  /*0cb0*/  @!P6 FMUL R18, R18, 16777216 ;  /* 0x4b8000001212e820 */ /* 0x000fe20000400000 */
[----:B------:R-:W2:Y:S01]  /*0cc0*/  S2R R13, SR_TID.X ;  /* 0x00000000000d7919 */ /* 0x000ea20000002100 */
[----:B0-----:R-:W-:Y:S01]  /*0cd0*/  FADD R19, R19, R34 ;  /* 0x0000002213137221 */ /* 0x001fe20000000000 */
[----:B------:R-:W-:Y:S01]  /*0ce0*/  FSETP.NEU.AND P0, PT, R5, RZ, PT ;  /* 0x000000ff0500720b */ /* 0x000fe20003f0d000 */
[----:B-1----:R-:W-:Y:S01]  /*0cf0*/  FADD R20, R20, R27 ;  /* 0x0000001b14147221 */ /* 0x002fe20000000000 */
[----:B------:R-:W-:Y:S01]  /*0d00*/  FSEL R34, R25, RZ, P1 ;  /* 0x000000ff19227208 */ /* 0x000fe20000800000 */
[----:B---3--:R-:W-:Y:S01]  /*0d10*/  FADD R22, -R15, R22 ;  /* 0x000000160f167221 */ /* 0x008fe20000000100 */
[----:B----4-:R-:W-:Y:S01]  /*0d20*/  FADD R27, -R16, R21 ;  /* 0x00000015101b7221 */ /* 0x010fe20000000100 */
[----:B------:R-:W-:Y:S01]  /*0d30*/  FMUL R26, R35, R18 ;  /* 0x00000012231a7220 */ /* 0x000fe20000400000 */
[----:B------:R-:W-:Y:S01]  /*0d40*/  FSETP.NEU.AND P2, PT, R7, RZ, PT ;  /* 0x000000ff0700720b */ /* 0x000fe20003f4d000 */
[----:B------:R-:W-:Y:S01]  /*0d50*/  FADD R17, R12, R33 ;  /* 0x000000210c117221 */ /* 0x000fe20000000000 */
[----:B------:R-:W-:Y:S01]  /*0d60*/  FSEL R24, R24, RZ, P0 ;  /* 0x000000ff18187208 */ /* 0x000fe20000000000 */
[----:B------:R-:W-:Y:S01]  /*0d70*/  FADD R25, -R8, R23 ;  /* 0x0000001708197221 */ /* 0x000fe20000000100 */
[C---:B------:R-:W-:Y:S01]  /*0d80*/  FFMA R15, R22.reuse, R34, R15 ;  /* 0x00000022160f7223 */ /* 0x040fe2000000000f */
[----:B------:R-:W-:Y:S01]  /*0d90*/  FMUL R21, R22, R22 ;  /* 0x0000001616157220 */ /* 0x000fe20000400000 */
[----:B------:R-:W-:Y:S01]  /*0da0*/  FADD R12, R6, R11 ;  /* 0x0000000b060c7221 */ /* 0x000fe20000000000 */
[----:B------:R-:W-:Y:S01]  /*0db0*/  FMUL R22, R27, R27 ;  /* 0x0000001b1b167220 */ /* 0x000fe20000400000 */
[----:B------:R-:W0:Y:S01]  /*0dc0*/  SHFL.BFLY PT, R18, R5, 0x8, 0x1f ;  /* 0x0d001f0005127f89 */ /* 0x000e2200000e0000 */
[----:B------:R-:W-:Y:S01]  /*0dd0*/  FSEL R23, R26, RZ, P2 ;  /* 0x000000ff1a177208 */ /* 0x000fe20001000000 */
[C---:B------:R-:W-:Y:S01]  /*0de0*/  FFMA R8, R25.reuse, R24, R8 ;  /* 0x0000001819087223 */ /* 0x040fe20000000008 */
[----:B------:R-:W-:Y:S01]  /*0df0*/  FMUL R25, R25, R25 ;  /* 0x0000001919197220 */ /* 0x000fe20000400000 */
[----:B------:R-:W-:Y:S01]  /*0e00*/  FSETP.GEU.AND P2, PT, |R12|, 1.175494350822287508e-38, PT ;  /* 0x008000000c00780b */ /* 0x000fe20003f4e200 */
[----:B------:R-:W-:Y:S01]  /*0e10*/  FMUL R3, R3, R22 ;  /* 0x0000001603037220 */ /* 0x000fe20000400000 */
[----:B------:R-:W-:Y:S01]  /*0e20*/  FFMA R16, R27, R23, R16 ;  /* 0x000000171b107223 */ /* 0x000fe20000000010 */
[----:B------:R-:W1:Y:S01]  /*0e30*/  SHFL.BFLY PT, R22, R9, 0x8, 0x1f ;  /* 0x0d001f0009167f89 */ /* 0x000e6200000e0000 */
[----:B------:R-:W-:Y:S01]  /*0e40*/  FMUL R25, R4, R25 ;  /* 0x0000001904197220 */ /* 0x000fe20000400000 */
[C---:B------:R-:W-:Y:S01]  /*0e50*/  FMUL R27, R12.reuse, 0.25 ;  /* 0x3e8000000c1b7820 */ /* 0x040fe20000400000 */
[----:B------:R-:W-:-:S02]  /*0e60*/  FSETP.GT.AND P1, PT, |R12|, 8.50705917302346158658e+37, PT ;  /* 0x7e8000000c00780b */ /* 0x000fc40003f24200 */
[----:B------:R-:W-:Y:S02]  /*0e70*/  FFMA R17, R24, R25, R17 ;  /* 0x0000001918117223 */ /* 0x000fe40000000011 */
[----:B------:R-:W-:Y:S01]  /*0e80*/  FSEL R25, R27, R12, P1 ;  /* 0x0000000c1b197208 */ /* 0x000fe20000800000 */
[----:B------:R-:W3:Y:S04]  /*0e90*/  SHFL.BFLY PT, R24, R7, 0x8, 0x1f ;  /* 0x0d001f0007187f89 */ /* 0x000ee800000e0000 */
[----:B------:R-:W-:Y:S01]  /*0ea0*/  @!P2 FMUL R25, R25, 16777216 ;  /* 0x4b8000001919a820 */ /* 0x000fe20000400000 */
[----:B------:R-:W-:Y:S01]  /*0eb0*/  FMUL R21, R2, R21 ;  /* 0x0000001502157220 */ /* 0x000fe20000400000 */
[----:B------:R-:W-:Y:S02]  /*0ec0*/  FFMA R3, R23, R3, R20 ;  /* 0x0000000317037223 */ /* 0x000fe40000000014 */
[----:B------:R-:W4:Y:S01]  /*0ed0*/  MUFU.RCP R26, R25 ;  /* 0x00000019001a7308 */ /* 0x000f220000001000 */
[----:B--2---:R-:W-:Y:S01]  /*0ee0*/  SHF.R.U32.HI R2, RZ, 0x5, R13 ;  /* 0x00000005ff027819 */ /* 0x004fe2000001160d */
[----:B0-----:R-:W-:Y:S01]  /*0ef0*/  FADD R23, R5, R18 ;  /* 0x0000001205177221 */ /* 0x001fe20000000000 */
[----:B------:R-:W-:Y:S01]  /*0f00*/  @P1 FMUL R11, R11, 0.25 ;  /* 0x3e8000000b0b1820 */ /* 0x000fe20000400000 */
[----:B------:R-:W0:Y:S01]  /*0f10*/  SHFL.BFLY PT, R27, R12, 0x8, 0x1f ;  /* 0x0d001f000c1b7f89 */ /* 0x000e2200000e0000 */
[----:B------:R-:W-:-:S02]  /*0f20*/  SGXT.U32 R2, R2, 0x3 ;  /* 0x000000030202781a */ /* 0x000fc40000000000 */
[----:B------:R-:W-:Y:S01]  /*0f30*/  FSETP.GT.AND P5, PT, |R23|, 8.50705917302346158658e+37, PT ;  /* 0x7e8000001700780b */ /* 0x000fe20003fa4200 */
[----:B-1----:R-:W-:Y:S01]  /*0f40*/  FADD R33, R9, R22 ;  /* 0x0000001609217221 */ /* 0x002fe20000000000 */
[----:B------:R-:W-:Y:S01]  /*0f50*/  FFMA R19, R34, R21, R19 ;  /* 0x0000001522137223 */ /* 0x000fe20000000013 */
[----:B------:R-:W-:Y:S01]  /*0f60*/  SHF.L.U32 R21, R2, 0x2, RZ ;  /* 0x0000000202157819 */ /* 0x000fe200000006ff */
[----:B------:R-:W-:Y:S01]  /*0f70*/  @!P2 FMUL R11, R11, 16777216 ;  /* 0x4b8000000b0ba820 */ /* 0x000fe20000400000 */
[----:B------:R-:W-:Y:S02]  /*0f80*/  SHF.L.U32 R4, R32, 0x5, RZ ;  /* 0x0000000520047819 */ /* 0x000fe400000006ff */
[----:B------:R-:W-:Y:S01]  /*0f90*/  FSETP.GEU.AND P6, PT, |R33|, 1.175494350822287508e-38, PT ;  /* 0x008000002100780b */ /* 0x000fe20003fce200 */
[----:B----4-:R-:W-:Y:S01]  /*0fa0*/  FMUL R26, R26, R11 ;  /* 0x0000000b1a1a7220 */ /* 0x010fe20000400000 */
[----:B------:R-:W-:Y:S01]  /*0fb0*/  FSETP.GEU.AND P4, PT, |R23|, 1.175494350822287508e-38, PT ;  /* 0x008000001700780b */ /* 0x000fe20003f8e200 */
[----:B------:R-:W-:Y:S01]  /*0fc0*/  FMUL R11, R33, 0.25 ;  /* 0x3e800000210b7820 */ /* 0x000fe20000400000 */
[----:B------:R-:W-:Y:S01]  /*0fd0*/  LOP3.LUT R20, R4, R21, RZ, 0xfc, !PT ;  /* 0x0000001504147212 */ /* 0x000fe200078efcff */
[----:B------:R-:W-:Y:S01]  /*0fe0*/  FMUL R21, R23, 0.25 ;  /* 0x3e80000017157820 */ /* 0x000fe20000400000 */
[----:B------:R-:W-:Y:S01]  /*0ff0*/  LOP3.LUT P0, RZ, R13, 0x18, RZ, 0xc0, !PT ;  /* 0x000000180dff7812 */ /* 0x000fe2000780c0ff */
[----:B---3--:R-:W-:Y:S01]  /*1000*/  FADD R35, R7, R24 ;  /* 0x0000001807237221 */ /* 0x008fe20000000000 */
[----:B------:R-:W-:Y:S01]  /*1010*/  FSETP.GT.AND P1, PT, |R33|, 8.50705917302346158658e+37, PT ;  /* 0x7e8000002100780b */ /* 0x000fe20003f24200 */
[----:B------:R-:W-:Y:S01]  /*1020*/  @P5 FMUL R18, R18, 0.25 ;  /* 0x3e80000012125820 */ /* 0x000fe20000400000 */
[----:B------:R-:W-:-:S02]  /*1030*/  FSEL R21, R21, R23, P5 ;  /* 0x0000001715157208 */ /* 0x000fc40002800000 */
[----:B------:R-:W-:Y:S02]  /*1040*/  FSEL R25, R11, R33, P1 ;  /* 0x000000210b197208 */ /* 0x000fe40000800000 */
[----:B------:R-:W-:Y:S01]  /*1050*/  FSETP.GT.AND P5, PT, |R35|, 8.50705917302346158658e+37, PT ;  /* 0x7e8000002300780b */ /* 0x000fe20003fa4200 */
[----:B------:R-:W-:Y:S01]  /*1060*/  @!P4 FMUL R21, R21, 16777216 ;  /* 0x4b8000001515c820 */ /* 0x000fe20000400000 */
[----:B------:R-:W-:Y:S01]  /*1070*/  @!P4 FMUL R18, R18, 16777216 ;  /* 0x4b8000001212c820 */ /* 0x000fe20000400000 */
[----:B------:R-:W-:Y:S01]  /*1080*/  @!P6 FMUL R25, R25, 16777216 ;  /* 0x4b8000001919e820 */ /* 0x000fe20000400000 */
[----:B------:R-:W-:Y:S01]  /*1090*/  FSETP.GEU.AND P4, PT, |R35|, 1.175494350822287508e-38, PT ;  /* 0x008000002300780b */ /* 0x000fe20003f8e200 */
[----:B------:R0:W-:Y:S01]  /*10a0*/  @!P0 STS [R20+UR4+0x820], R33 ;  /* 0x0008202114008988 */ /* 0x0001e20008000804 */
[----:B------:R-:W-:Y:S01]  /*10b0*/  FSETP.NEU.AND P2, PT, R33, RZ, PT ;  /* 0x000000ff2100720b */ /* 0x000fe20003f4d000 */
[----:B------:R-:W-:Y:S02]  /*10c0*/  FMUL R11, R35, 0.25 ;  /* 0x3e800000230b7820 */ /* 0x000fe40000400000 */
[----:B------:R-:W1:Y:S01]  /*10d0*/  MUFU.RCP R25, R25 ;  /* 0x0000001900197308 */ /* 0x000e620000001000 */
[----:B------:R-:W-:Y:S01]  /*10e0*/  @P1 FMUL R22, R22, 0.25 ;  /* 0x3e80000016161820 */ /* 0x000fe20000400000 */
[----:B0-----:R-:W-:Y:S01]  /*10f0*/  FADD R33, R12, R27 ;  /* 0x0000001b0c217221 */ /* 0x001fe20000000000 */
[----:B------:R-:W-:Y:S01]  /*1100*/  FSEL R34, R11, R35, P5 ;  /* 0x000000230b227208 */ /* 0x000fe20002800000 */
[----:B------:R-:W-:Y:S01]  /*1110*/  @P5 FMUL R24, R24, 0.25 ;  /* 0x3e80000018185820 */ /* 0x000fe20000400000 */
[----:B------:R-:W0:Y:S02]  /*1120*/  SHFL.BFLY PT, R11, R10, 0x10, 0x1f ;  /* 0x0e001f000a0b7f89 */ /* 0x000e2400000e0000 */
[C---:B------:R-:W-:Y:S01]  /*1130*/  FSETP.GEU.AND P5, PT, |R33|.reuse, 1.175494350822287508e-38, PT ;  /* 0x008000002100780b */ /* 0x040fe20003fae200 */
[----:B------:R-:W-:Y:S01]  /*1140*/  @!P6 FMUL R22, R22, 16777216 ;  /* 0x4b8000001616e820 */ /* 0x000fe20000400000 */
[C---:B------:R-:W-:Y:S01]  /*1150*/  FMUL R36, R33.reuse, 0.25 ;  /* 0x3e80000021247820 */ /* 0x040fe20000400000 */
[----:B------:R-:W-:Y:S01]  /*1160*/  FSETP.GT.AND P6, PT, |R33|, 8.50705917302346158658e+37, PT ;  /* 0x7e8000002100780b */ /* 0x000fe20003fc4200 */
[----:B------:R-:W-:Y:S01]  /*1170*/  @!P4 FMUL R34, R34, 16777216 ;  /* 0x4b8000002222c820 */ /* 0x000fe20000400000 */
[----:B------:R-:W-:Y:S01]  /*1180*/  FSETP.NEU.AND P3, PT, R23, RZ, PT ;  /* 0x000000ff1700720b */ /* 0x000fe20003f6d000 */
[----:B------:R2:W-:Y:S01]  /*1190*/  @!P0 STS [R20+UR4+0x800], R23 ;  /* 0x0008001714008988 */ /* 0x0005e20008000804 */
[----:B------:R-:W-:Y:S01]  /*11a0*/  FSEL R36, R36, R33, P6 ;  /* 0x0000002124247208 */ /* 0x000fe20003000000 */
[----:B------:R-:W-:Y:S08]  /*11b0*/  MUFU.RCP R37, R34 ;  /* 0x0000002200257308 */ /* 0x000ff00000001000 */
[----:B--2---:R1:W2:Y:S01]  /*11c0*/  MUFU.RCP R23, R21 ;  /* 0x0000001500177308 */ /* 0x0042a20000001000 */
[----:B------:R-:W-:Y:S01]  /*11d0*/  @!P5 FMUL R36, R36, 16777216 ;  /* 0x4b8000002424d820 */ /* 0x000fe20000400000 */
[----:B-1----:R-:W-:-:S02]  /*11e0*/  FMUL R21, R25, R22 ;  /* 0x0000001619157220 */ /* 0x002fc40000400000 */
[----:B------:R-:W1:Y:S04]  /*11f0*/  SHFL.BFLY PT, R25, R8, 0x8, 0x1f ;  /* 0x0d001f0008197f89 */ /* 0x000e6800000e0000 */
[----:B------:R-:W3:Y:S01]  /*1200*/  MUFU.RCP R36, R36 ;  /* 0x0000002400247308 */ /* 0x000ee20000001000 */
[----:B------:R-:W-:Y:S01]  /*1210*/  FSETP.NEU.AND P1, PT, R35, RZ, PT ;  /* 0x000000ff2300720b */ /* 0x000fe20003f2d000 */
[----:B------:R-:W-:Y:S01]  /*1220*/  @!P4 FMUL R24, R24, 16777216 ;  /* 0x4b8000001818c820 */ /* 0x000fe20000400000 */
[----:B------:R-:W-:Y:S01]  /*1230*/  @!P0 STS [R20+UR4+0x840], R35 ;  /* 0x0008402314008988 */ /* 0x000fe20008000804 */
[----:B--2---:R-:W-:-:S03]  /*1240*/  FMUL R23, R23, R18 ;  /* 0x0000001217177220 */ /* 0x004fc60000400000 */
[----:B------:R-:W2:Y:S01]  /*1250*/  SHFL.BFLY PT, R35, R14, 0x10, 0x1f ;  /* 0x0e001f000e237f89 */ /* 0x000ea200000e0000 */
[----:B------:R-:W-:Y:S01]  /*1260*/  FMUL R18, R37, R24 ;  /* 0x0000001825127220 */ /* 0x000fe20000400000 */
[----:B0-----:R-:W-:Y:S01]  /*1270*/  FADD R37, -R10, R11 ;  /* 0x0000000b0a257221 */ /* 0x001fe20000000100 */
[----:B------:R-:W-:-:S03]  /*1280*/  @P6 FMUL R27, R27, 0.25 ;  /* 0x3e8000001b1b6820 */ /* 0x000fc60000400000 */
[----:B------:R-:W-:Y:S01]  /*1290*/  FMUL R22, R37, R37 ;  /* 0x0000002525167220 */ /* 0x000fe20000400000 */
[----:B------:R-:W-:Y:S01]  /*12a0*/  @!P5 FMUL R27, R27, 16777216 ;  /* 0x4b8000001b1bd820 */ /* 0x000fe20000400000 */
[----:B------:R-:W-:Y:S02]  /*12b0*/  FSETP.NEU.AND P5, PT, R12, RZ, PT ;  /* 0x000000ff0c00720b */ /* 0x000fe40003fad000 */
[----:B------:R-:W-:Y:S01]  /*12c0*/  FMUL R22, R6, R22 ;  /* 0x0000001606167220 */ /* 0x000fe20000400000 */
[----:B---3--:R-:W-:Y:S01]  /*12d0*/  FMUL R11, R36, R27 ;  /* 0x0000001b240b7220 */ /* 0x008fe20000400000 */
[----:B------:R-:W0:Y:S01]  /*12e0*/  SHFL.BFLY PT, R6, R15, 0x8, 0x1f ;  /* 0x0d001f000f067f89 */ /* 0x000e2200000e0000 */
[----:B------:R-:W-:Y:S02]  /*12f0*/  FSETP.NEU.AND P4, PT, R33, RZ, PT ;  /* 0x000000ff2100720b */ /* 0x000fe40003f8d000 */
[----:B------:R-:W-:Y:S01]  /*1300*/  FSEL R27, R26, RZ, P5 ;  /* 0x000000ff1a1b7208 */ /* 0x000fe20002800000 */
[----:B------:R1:W-:Y:S01]  /*1310*/  @!P0 STS [R20+UR4+0x860], R33 ;  /* 0x0008602114008988 */ /* 0x0003e20008000804 */
[----:B------:R-:W-:-:S03]  /*1320*/  FSEL R23, R23, RZ, P3 ;  /* 0x000000ff17177208 */ /* 0x000fc60001800000 */
[----:B------:R-:W-:Y:S01]  /*1330*/  FFMA R10, R37, R27, R10 ;  /* 0x0000001b250a7223 */ /* 0x000fe2000000000a */
[----:B-1----:R-:W-:Y:S02]  /*1340*/  FADD R33, -R8, R25 ;  /* 0x0000001908217221 */ /* 0x002fe40000000100 */
[----:B------:R-:W1:Y:S02]  /*1350*/  SHFL.BFLY PT, R25, R16, 0x8, 0x1f ;  /* 0x0d001f0010197f89 */ /* 0x000e6400000e0000 */
[C---:B------:R-:W-:Y:S01]  /*1360*/  FMUL R24, R33.reuse, R33 ;  /* 0x0000002121187220 */ /* 0x040fe20000400000 */
[----:B------:R-:W-:Y:S01]  /*1370*/  FFMA R33, R33, R23, R8 ;  /* 0x0000001721217223 */ /* 0x000fe20000000008 */
[----:B--2---:R-:W-:Y:S02]  /*1380*/  FADD R14, R14, R35 ;  /* 0x000000230e0e7221 */ /* 0x004fe40000000000 */
[----:B------:R-:W-:Y:S02]  /*1390*/  FMUL R8, R5, R24 ;  /* 0x0000001805087220 */ /* 0x000fe40000400000 */
[----:B------:R-:W2:Y:S01]  /*13a0*/  SHFL.BFLY PT, R5, R10, 0x8, 0x1f ;  /* 0x0d001f000a057f89 */ /* 0x000ea200000e0000 */
[----:B------:R-:W-:-:S03]  /*13b0*/  FFMA R14, R27, R22, R14 ;  /* 0x000000161b0e7223 */ /* 0x000fc6000000000e */
[----:B------:R-:W3:Y:S01]  /*13c0*/  SHFL.BFLY PT, R34, R17, 0x8, 0x1f ;  /* 0x0d001f0011227f89 */ /* 0x000ee200000e0000 */
[----:B------:R-:W-:-:S03]  /*13d0*/  FSEL R26, R21, RZ, P2 ;  /* 0x000000ff151a7208 */ /* 0x000fc60001000000 */
[----:B------:R-:W4:Y:S04]  /*13e0*/  SHFL.BFLY PT, R22, R19, 0x8, 0x1f ;  /* 0x0d001f0013167f89 */ /* 0x000f2800000e0000 */
[----:B------:R-:W5:Y:S04]  /*13f0*/  SHFL.BFLY PT, R24, R3, 0x8, 0x1f ;  /* 0x0d001f0003187f89 */ /* 0x000f6800000e0000 */
[----:B------:R-:W5:Y:S01]  /*1400*/  SHFL.BFLY PT, R27, R14, 0x8, 0x1f ;  /* 0x0d001f000e1b7f89 */ /* 0x000f6200000e0000 */
[----:B0-----:R-:W-:Y:S01]  /*1410*/  FADD R6, -R15, R6 ;  /* 0x000000060f067221 */ /* 0x001fe20000000100 */
[----:B-1----:R-:W-:-:S03]  /*1420*/  FADD R25, -R16, R25 ;  /* 0x0000001910197221 */ /* 0x002fc60000000100 */
[C---:B------:R-:W-:Y:S01]  /*1430*/  FFMA R15, R6.reuse, R26, R15 ;  /* 0x0000001a060f7223 */ /* 0x040fe2000000000f */
[----:B------:R-:W-:Y:S01]  /*1440*/  FMUL R6, R6, R6 ;  /* 0x0000000606067220 */ /* 0x000fe20000400000 */
[----:B------:R-:W-:Y:S01]  /*1450*/  FSEL R11, R11, RZ, P4 ;  /* 0x000000ff0b0b7208 */ /* 0x000fe20002000000 */
[----:B--2---:R-:W-:Y:S02]  /*1460*/  FADD R5, -R10, R5 ;  /* 0x000000050a057221 */ /* 0x004fe40000000100 */
[----:B------:R-:W-:Y:S01]  /*1470*/  FMUL R9, R9, R6 ;  /* 0x0000000609097220 */ /* 0x000fe20000400000 */
[----:B------:R-:W-:Y:S01]  /*1480*/  FMUL R6, R25, R25 ;  /* 0x0000001919067220 */ /* 0x000fe20000400000 */
[----:B---3--:R-:W-:-:S03]  /*1490*/  FADD R34, R17, R34 ;  /* 0x0000002211227221 */ /* 0x008fc60000000000 */
[----:B------:R-:W-:Y:S01]  /*14a0*/  FMUL R6, R7, R6 ;  /* 0x0000000607067220 */ /* 0x000fe20000400000 */
[C---:B------:R-:W-:Y:S01]  /*14b0*/  FFMA R7, R5.reuse, R11, R10 ;  /* 0x0000000b05077223 */ /* 0x040fe2000000000a */
[----:B------:R-:W-:Y:S01]  /*14c0*/  FMUL R5, R5, R5 ;  /* 0x0000000505057220 */ /* 0x000fe20000400000 */
[----:B------:R-:W-:Y:S01]  /*14d0*/  FSEL R17, R18, RZ, P1 ;  /* 0x000000ff12117208 */ /* 0x000fe20000800000 */
[----:B----4-:R-:W-:Y:S01]  /*14e0*/  FADD R19, R19, R22 ;  /* 0x0000001613137221 */ /* 0x010fe20000000000 */
[----:B-----5:R-:W-:Y:S01]  /*14f0*/  FADD R24, R3, R24 ;  /* 0x0000001803187221 */ /* 0x020fe20000000000 */
[----:B------:R-:W-:Y:S01]  /*1500*/  FMUL R5, R12, R5 ;  /* 0x000000050c057220 */ /* 0x000fe20000400000 */
[----:B------:R-:W-:Y:S01]  /*1510*/  FADD R14, R14, R27 ;  /* 0x0000001b0e0e7221 */ /* 0x000fe20000000000 */
[----:B------:R-:W-:Y:S01]  /*1520*/  FFMA R21, R25, R17, R16 ;  /* 0x0000001119157223 */ /* 0x000fe20000000010 */
[----:B------:R-:W-:Y:S01]  /*1530*/  FFMA R23, R23, R8, R34 ;  /* 0x0000000817177223 */ /* 0x000fe20000000022 */
[----:B------:R-:W-:Y:S01]  /*1540*/  FFMA R9, R26, R9, R19 ;  /* 0x000000091a097223 */ /* 0x000fe20000000013 */
[----:B------:R-:W-:Y:S01]  /*1550*/  FFMA R17, R17, R6, R24 ;  /* 0x0000000611117223 */ /* 0x000fe20000000018 */
[----:B------:R-:W-:Y:S01]  /*1560*/  FFMA R11, R11, R5, R14 ;  /* 0x000000050b0b7223 */ /* 0x000fe2000000000e */
[----:B------:R-:W-:Y:S04]  /*1570*/  @!P0 STS [R20+UR4], R33 ;  /* 0x0000002114008988 */ /* 0x000fe80008000804 */
[----:B------:R-:W-:Y:S04]  /*1580*/  @!P0 STS [R20+UR4+0x20], R15 ;  /* 0x0000200f14008988 */ /* 0x000fe80008000804 */
[----:B------:R-:W-:Y:S04]  /*1590*/  @!P0 STS [R20+UR4+0x40], R21 ;  /* 0x0000401514008988 */ /* 0x000fe80008000804 */
[----:B------:R-:W-:Y:S04]  /*15a0*/  @!P0 STS [R20+UR4+0x60], R7 ;  /* 0x0000600714008988 */ /* 0x000fe80008000804 */
[----:B------:R-:W-:Y:S04]  /*15b0*/  @!P0 STS [R20+UR4+0x400], R23 ;  /* 0x0004001714008988 */ /* 0x000fe80008000804 */
[----:B------:R-:W-:Y:S04]  /*15c0*/  @!P0 STS [R20+UR4+0x420], R9 ;  /* 0x0004200914008988 */ /* 0x000fe80008000804 */
[----:B------:R-:W-:Y:S04]  /*15d0*/  @!P0 STS [R20+UR4+0x440], R17 ;  /* 0x0004401114008988 */ /* 0x000fe80008000804 */
[----:B------:R-:W-:Y:S01]  /*15e0*/  @!P0 STS [R20+UR4+0x460], R11 ;  /* 0x0004600b14008988 */ /* 0x000fe20008000804 */
[----:B------:R-:W-:Y:S01]  /*15f0*/  BAR.SYNC.DEFER_BLOCKING 0x0 ;  /* 0x0000000000007b1d */ /* 0x000fe20000010000 */
[----:B------:R-:W-:-:S02]  /*1600*/  ISETP.GE.AND P1, PT, R13, 0x100, PT ;  /* 0x000001000d00780c */ /* 0x000fc40003f26270 */
[----:B------:R-:W-:-:S11]  /*1610*/  SHF.L.U32 R3, R13, 0x2, RZ ;  /* 0x000000020d037819 */ /* 0x000fd600000006ff */
[----:B------:R-:W0:Y:S04]  /*1620*/  @!P1 LDS R31, [R3+UR4+0x800] ;  /* 0x00080004031f9984 */ /* 0x000e280008000800 */
[----:B------:R-:W1:Y:S04]  /*1630*/  @!P1 LDS R30, [R3+UR4] ;  /* 0x00000004031e9984 */ /* 0x000e680008000800 */
[----:B------:R-:W-:Y:S04]  /*1640*/  @!P1 LDS R28, [R3+UR4+0x400] ;  /* 0x00040004031c9984 */ /* 0x000fe80008000800 */
[----:B0-----:R-:W0:Y:S04]  /*1650*/  SHFL.BFLY PT, R8, R31, 0x4, 0x1f ;  /* 0x0c801f001f087f89 */ /* 0x001e2800000e0000 */
[----:B-1----:R-:W-:Y:S01]  /*1660*/  SHFL.BFLY PT, R7, R30, 0x4, 0x1f ;  /* 0x0c801f001e077f89 */ /* 0x002fe200000e0000 */
[----:B0-----:R-:W-:-:S05]  /*1670*/  FADD R5, R31, R8 ;  /* 0x000000081f057221 */ /* 0x001fca0000000000 */
[C---:B------:R-:W-:Y:S01]  /*1680*/  FSETP.GEU.AND P1, PT, |R5|.reuse, 1.175494350822287508e-38, PT ;  /* 0x008000000500780b */ /* 0x040fe20003f2e200 */
[----:B------:R-:W0:Y:S01]  /*1690*/  SHFL.BFLY PT, R12, R5, 0x2, 0x1f ;  /* 0x0c401f00050c7f89 */ /* 0x000e2200000e0000 */
[C---:B------:R-:W-:Y:S01]  /*16a0*/  FMUL R6, R5.reuse, 0.25 ;  /* 0x3e80000005067820 */ /* 0x040fe20000400000 */
[----:B------:R-:W-:-:S04]  /*16b0*/  FSETP.GT.AND P0, PT, |R5|, 8.50705917302346158658e+37, PT ;  /* 0x7e8000000500780b */ /* 0x000fc80003f04200 */
[----:B------:R-:W-:Y:S01]  /*16c0*/  FSEL R10, R6, R5, P0 ;  /* 0x00000005060a7208 */ /* 0x000fe20000000000 */
[----:B------:R-:W1:Y:S05]  /*16d0*/  SHFL.BFLY PT, R9, R28, 0x4, 0x1f ;  /* 0x0c801f001c097f89 */ /* 0x000e6a00000e0000 */
[----:B------:R-:W-:-:S04]  /*16e0*/  @!P1 FMUL R10, R10, 16777216 ;  /* 0x4b8000000a0a9820 */ /* 0x000fc80000400000 */
[----:B------:R-:W2:Y:S01]  /*16f0*/  MUFU.RCP R11, R10 ;  /* 0x0000000a000b7308 */ /* 0x000ea20000001000 */
[----:B------:R-:W-:-:S04]  /*1700*/  @P0 FMUL R8, R8, 0.25 ;  /* 0x3e80000008080820 */ /* 0x000fc80000400000 */
[----:B------:R-:W-:Y:S01]  /*1710*/  @!P1 FMUL R8, R8, 16777216 ;  /* 0x4b80000008089820 */ /* 0x000fe20000400000 */
[C---:B0-----:R-:W-:Y:S01]  /*1720*/  FADD R6, R5.reuse, R12 ;  /* 0x0000000c05067221 */ /* 0x041fe20000000000 */
[----:B------:R-:W-:Y:S01]  /*1730*/  FADD R7, -R30, R7 ;  /* 0x000000071e077221 */ /* 0x000fe20000000100 */
[----:B------:R-:W-:-:S03]  /*1740*/  FSETP.NEU.AND P1, PT, R5, RZ, PT ;  /* 0x000000ff0500720b */ /* 0x000fc60003f2d000 */
[C---:B------:R-:W-:Y:S01]  /*1750*/  FSETP.GEU.AND P2, PT, |R6|.reuse, 1.175494350822287508e-38, PT ;  /* 0x008000000600780b */ /* 0x040fe20003f4e200 */
[----:B--2---:R-:W-:Y:S01]  /*1760*/  FMUL R11, R11, R8 ;  /* 0x000000080b0b7220 */ /* 0x004fe20000400000 */
[C---:B------:R-:W-:Y:S01]  /*1770*/  FMUL R15, R6.reuse, 0.25 ;  /* 0x3e800000060f7820 */ /* 0x040fe20000400000 */
[----:B------:R-:W-:Y:S01]  /*1780*/  FSETP.GT.AND P0, PT, |R6|, 8.50705917302346158658e+37, PT ;  /* 0x7e8000000600780b */ /* 0x000fe20003f04200 */
[----:B------:R-:W-:Y:S02]  /*1790*/  FMUL R8, R7, R7 ;  /* 0x0000000707087220 */ /* 0x000fe40000400000 */
[----:B------:R-:W-:Y:S01]  /*17a0*/  FSEL R11, R11, RZ, P1 ;  /* 0x000000ff0b0b7208 */ /* 0x000fe20000800000 */
[----:B-1----:R-:W-:Y:S01]  /*17b0*/  FADD R28, R28, R9 ;  /* 0x000000091c1c7221 */ /* 0x002fe20000000000 */
[----:B------:R-:W-:Y:S01]  /*17c0*/  FSEL R15, R15, R6, P0 ;  /* 0x000000060f0f7208 */ /* 0x000fe20000000000 */
[----:B------:R-:W-:Y:S02]  /*17d0*/  FMUL R8, R31, R8 ;  /* 0x000000081f087220 */ /* 0x000fe40000400000 */
[----:B------:R-:W-:-:S02]  /*17e0*/  FFMA R7, R7, R11, R30 ;  /* 0x0000000b07077223 */ /* 0x000fc4000000001e */
[----:B------:R-:W-:Y:S01]  /*17f0*/  FFMA R8, R11, R8, R28 ;  /* 0x000000080b087223 */ /* 0x000fe2000000001c */
[----:B------:R-:W-:Y:S01]  /*1800*/  @!P2 FMUL R15, R15, 16777216 ;  /* 0x4b8000000f0fa820 */ /* 0x000fe20000400000 */
[----:B------:R-:W0:Y:S04]  /*1810*/  SHFL.BFLY PT, R11, R6, 0x1, 0x1f ;  /* 0x0c201f00060b7f89 */ /* 0x000e2800000e0000 */
[----:B------:R-:W1:Y:S01]  /*1820*/  SHFL.BFLY PT, R10, R7, 0x2, 0x1f ;  /* 0x0c401f00070a7f89 */ /* 0x000e6200000e0000 */
[----:B------:R-:W2:Y:S03]  /*1830*/  MUFU.RCP R15, R15 ;  /* 0x0000000f000f7308 */ /* 0x000ea60000001000 */
[----:B------:R-:W3:Y:S01]  /*1840*/  SHFL.BFLY PT, R9, R8, 0x2, 0x1f ;  /* 0x0c401f0008097f89 */ /* 0x000ee200000e0000 */
[----:B------:R-:W-:-:S04]  /*1850*/  @P0 FMUL R12, R12, 0.25 ;  /* 0x3e8000000c0c0820 */ /* 0x000fc80000400000 */
[----:B------:R-:W-:Y:S01]  /*1860*/  @!P2 FMUL R12, R12, 16777216 ;  /* 0x4b8000000c0ca820 */ /* 0x000fe20000400000 */
[----:B------:R-:W-:-:S03]  /*1870*/  FSETP.NEU.AND P0, PT, R6, RZ, PT ;  /* 0x000000ff0600720b */ /* 0x000fc60003f0d000 */
[----:B--2---:R-:W-:Y:S01]  /*1880*/  FMUL R12, R15, R12 ;  /* 0x0000000c0f0c7220 */ /* 0x004fe20000400000 */
[----:B0-----:R-:W-:-:S04]  /*1890*/  FADD R20, R6, R11 ;  /* 0x0000000b06147221 */ /* 0x001fc80000000000 */
[----:B------:R-:W-:Y:S01]  /*18a0*/  FSEL R12, R12, RZ, P0 ;  /* 0x000000ff0c0c7208 */ /* 0x000fe20000000000 */
[----:B-1----:R-:W-:Y:S01]  /*18b0*/  FADD R10, -R7, R10 ;  /* 0x0000000a070a7221 */ /* 0x002fe20000000100 */
[----:B------:R-:W-:Y:S01]  /*18c0*/  FSETP.GEU.AND P1, PT, |R20|, 1.175494350822287508e-38, PT ;  /* 0x008000001400780b */ /* 0x000fe20003f2e200 */
[----:B---3--:R-:W-:Y:S02]  /*18d0*/  FADD R9, R8, R9 ;  /* 0x0000000908097221 */ /* 0x008fe40000000000 */
[C---:B------:R-:W-:Y:S01]  /*18e0*/  FMUL R8, R10.reuse, R10 ;  /* 0x0000000a0a087220 */ /* 0x040fe20000400000 */
[----:B------:R-:W-:Y:S01]  /*18f0*/  FFMA R7, R10, R12, R7 ;  /* 0x0000000c0a077223 */ /* 0x000fe20000000007 */
[C---:B------:R-:W-:Y:S01]  /*1900*/  FMUL R15, R20.reuse, 0.25 ;  /* 0x3e800000140f7820 */ /* 0x040fe20000400000 */
[----:B------:R-:W-:Y:S01]  /*1910*/  FSETP.GT.AND P0, PT, |R20|, 8.50705917302346158658e+37, PT ;  /* 0x7e8000001400780b */ /* 0x000fe20003f04200 */
[----:B------:R-:W-:Y:S02]  /*1920*/  FMUL R8, R5, R8 ;  /* 0x0000000805087220 */ /* 0x000fe40000400000 */
[----:B------:R-:W0:Y:S01]  /*1930*/  SHFL.BFLY PT, R10, R7, 0x1, 0x1f ;  /* 0x0c201f00070a7f89 */ /* 0x000e2200000e0000 */
[----:B------:R-:W-:Y:S01]  /*1940*/  FSEL R15, R15, R20, P0 ;  /* 0x000000140f0f7208 */ /* 0x000fe20000000000 */
[----:B------:R-:W-:-:S04]  /*1950*/  FFMA R8, R12, R8, R9 ;  /* 0x000000080c087223 */ /* 0x000fc80000000009 */
[----:B------:R-:W-:Y:S01]  /*1960*/  @!P1 FMUL R15, R15, 16777216 ;  /* 0x4b8000000f0f9820 */ /* 0x000fe20000400000 */
[----:B------:R-:W1:Y:S03]  /*1970*/  SHFL.BFLY PT, R5, R8, 0x1, 0x1f ;  /* 0x0c201f0008057f89 */ /* 0x000e6600000e0000 */
[----:B------:R-:W2:Y:S01]  /*1980*/  MUFU.RCP R12, R15 ;  /* 0x0000000f000c7308 */ /* 0x000ea20000001000 */
[----:B------:R-:W-:Y:S01]  /*1990*/  @P0 FMUL R11, R11, 0.25 ;  /* 0x3e8000000b0b0820 */ /* 0x000fe20000400000 */
[----:B------:R-:W-:-:S03]  /*19a0*/  LOP3.LUT P0, RZ, R13, 0x7, RZ, 0xc0, !PT ;  /* 0x000000070dff7812 */ /* 0x000fc6000780c0ff */
[----:B------:R-:W-:Y:S01]  /*19b0*/  @!P1 FMUL R11, R11, 16777216 ;  /* 0x4b8000000b0b9820 */ /* 0x000fe20000400000 */
[----:B------:R-:W-:Y:S02]  /*19c0*/  FSETP.NEU.AND P1, PT, R20, RZ, PT ;  /* 0x000000ff1400720b */ /* 0x000fe40003f2d000 */
[----:B------:R-:W-:Y:S01]  /*19d0*/  ISETP.LT.AND P0, PT, R13, 0x100, !P0 ;  /* 0x000001000d00780c */ /* 0x000fe20004701270 */
[----:B0-----:R-:W-:Y:S01]  /*19e0*/  FADD R10, -R7, R10 ;  /* 0x0000000a070a7221 */ /* 0x001fe20000000100 */
[----:B--2---:R-:W-:-:S03]  /*19f0*/  FMUL R12, R12, R11 ;  /* 0x0000000b0c0c7220 */ /* 0x004fc60000400000 */
[----:B------:R-:W-:Y:S02]  /*1a00*/  FMUL R9, R10, R10 ;  /* 0x0000000a0a097220 */ /* 0x000fe40000400000 */
[----:B------:R-:W-:Y:S01]  /*1a10*/  FSEL R12, R12, RZ, P1 ;  /* 0x000000ff0c0c7208 */ /* 0x000fe20000800000 */
[----:B-1----:R-:W-:Y:S01]  /*1a20*/  FADD R5, R8, R5 ;  /* 0x0000000508057221 */ /* 0x002fe20000000000 */
[----:B------:R-:W-:-:S03]  /*1a30*/  FMUL R9, R6, R9 ;  /* 0x0000000906097220 */ /* 0x000fc60000400000 */
[----:B------:R-:W-:Y:S01]  /*1a40*/  FFMA R10, R10, R12, R7 ;  /* 0x0000000c0a0a7223 */ /* 0x000fe20000000007 */
[----:B------:R-:W-:Y:S01]  /*1a50*/  FFMA R6, R12, R9, R5 ;  /* 0x000000090c067223 */ /* 0x000fe20000000005 */
[----:B------:R0:W-:Y:S04]  /*1a60*/  @P0 STS [R3+UR4+0x800], R20 ;  /* 0x0008001403000988 */ /* 0x0001e80008000804 */
[----:B------:R-:W-:Y:S04]  /*1a70*/  @P0 STS [R3+UR4], R10 ;  /* 0x0000000a03000988 */ /* 0x000fe80008000804 */
[----:B------:R1:W-:Y:S01]  /*1a80*/  @P0 STS [R3+UR4+0x400], R6 ;  /* 0x0004000603000988 */ /* 0x0003e20008000804 */
[----:B------:R-:W-:Y:S01]  /*1a90*/  IADD3 R5, R4, UR4, RZ ;  /* 0x0000000404057c10 */ /* 0x000fe2000fffe0ff */
[----:B0-----:R-:W0:Y:S08]  /*1aa0*/  LDC.64 R20, c[0x0][0x230] ;  /* 0x00008c00ff147b82 */ /* 0x001e300000000a00 */
[----:B------:R-:W-:Y:S08]  /*1ab0*/  BAR.SYNC.DEFER_BLOCKING 0x0 ;  /* 0x0000000000007b1d */ /* 0x000ff00000010000 */
[----:B-1----:R-:W1:Y:S01]  /*1ac0*/  LDC.64 R6, c[0x0][0x228] ;  /* 0x00008a00ff067b82 */ /* 0x002e620000000a00 */
[----:B------:R-:W-:Y:S04]  /*1ad0*/  LDS R12, [R4+UR4] ;  /* 0x00000004040c7984 */ /* 0x000fe80008000800 */
[----:B------:R-:W-:Y:S04]  /*1ae0*/  LDS R13, [R4+UR4+0x20] ;  /* 0x00002004040d7984 */ /* 0x000fe80008000800 */
[----:B------:R-:W-:Y:S04]  /*1af0*/  LDS R14, [R4+UR4+0x40] ;  /* 0x00004004040e7984 */ /* 0x000fe80008000800 */
[----:B------:R-:W2:Y:S04]  /*1b00*/  LDS R15, [R4+UR4+0x60] ;  /* 0x00006004040f7984 */ /* 0x000ea80008000800 */
[----:B------:R-:W-:Y:S04]  /*1b10*/  LDS R16, [R4+UR4+0x400] ;  /* 0x0004000404107984 */ /* 0x000fe80008000800 */
[----:B------:R-:W-:Y:S04]  /*1b20*/  LDS R17, [R4+UR4+0x420] ;  /* 0x0004200404117984 */ /* 0x000fe80008000800 */
[----:B------:R-:W-:Y:S04]  /*1b30*/  LDS R18, [R4+UR4+0x440] ;  /* 0x0004400404127984 */ /* 0x000fe80008000800 */
[----:B------:R-:W3:Y:S04]  /*1b40*/  LDS R19, [R4+UR4+0x460] ;  /* 0x0004600404137984 */ /* 0x000ee80008000800 */
[----:B------:R-:W-:Y:S04]  /*1b50*/  LDS R8, [R4+UR4+0x800] ;  /* 0x0008000404087984 */ /* 0x000fe80008000800 */
[----:B------:R-:W-:Y:S04]  /*1b60*/  LDS R9, [R4+UR4+0x820] ;  /* 0x0008200404097984 */ /* 0x000fe80008000800 */
[----:B------:R-:W-:Y:S04]  /*1b70*/  LDS R10, [R4+UR4+0x840] ;  /* 0x00084004040a7984 */ /* 0x000fe80008000800 */
[----:B------:R-:W4:Y:S01]  /*1b80*/  LDS R11, [R4+UR4+0x860] ;  /* 0x00086004040b7984 */ /* 0x000f220008000800 */
[----:B------:R-:W-:Y:S01]  /*1b90*/  IMAD R32, R32, -0x1c, R5 ;  /* 0xffffffe420207824 */ /* 0x000fe200078e0205 */
[----:B------:R-:W-:Y:S01]  /*1ba0*/  BAR.SYNC.DEFER_BLOCKING 0x0 ;  /* 0x0000000000007b1d */ /* 0x000fe20000010000 */
[----:B------:R-:W-:-:S05]  /*1bb0*/  LOP3.LUT R3, R0, 0x1f, RZ, 0xc0, !PT ;  /* 0x0000001f00037812 */ /* 0x000fca00078ec0ff */
[----:B--2---:R-:W-:Y:S01]  /*1bc0*/  STS.128 [R32], R12 ;  /* 0x0000000c20007388 */ /* 0x004fe20000000c00 */
[----:B------:R-:W-:Y:S01]  /*1bd0*/  LEA R22, R3, UR4, 0x2 ;  /* 0x0000000403167c11 */ /* 0x000fe2000f8e10ff */
[----:B------:R-:W-:Y:S06]  /*1be0*/  BAR.SYNC.DEFER_BLOCKING 0x0 ;  /* 0x0000000000007b1d */ /* 0x000fec0000010000 */
[----:B------:R-:W2:Y:S02]  /*1bf0*/  LDS R23, [R22] ;  /* 0x0000000016177984 */ /* 0x000ea40000000800 */
[----:B------:R-:W-:Y:S06]  /*1c00*/  BAR.SYNC.DEFER_BLOCKING 0x0 ;  /* 0x0000000000007b1d */ /* 0x000fec0000010000 */
[----:B---3--:R-:W-:Y:S02]  /*1c10*/  STS.128 [R32], R16 ;  /* 0x0000001020007388 */ /* 0x008fe40000000c00 */
[----:B------:R-:W-:Y:S06]  /*1c20*/  BAR.SYNC.DEFER_BLOCKING 0x0 ;  /* 0x0000000000007b1d */ /* 0x000fec0000010000 */
[----:B------:R-:W3:Y:S02]  /*1c30*/  LDS R25, [R22] ;  /* 0x0000000016197984 */ /* 0x000ee40000000800 */
[----:B------:R-:W-:Y:S01]  /*1c40*/  BAR.SYNC.DEFER_BLOCKING 0x0 ;  /* 0x0000000000007b1d */ /* 0x000fe20000010000 */
[----:B------:R-:W-:-:S04]  /*1c50*/  LOP3.LUT R29, R29, 0x1f, R0, 0xf8, !PT ;  /* 0x0000001f1d1d7812 */ /* 0x000fc800078ef800 */
[----:B------:R-:W-:-:S04]  /*1c60*/  ISETP.GE.AND P0, PT, R29, 0x60, PT ;  /* 0x000000601d00780c */ /* 0x000fc80003f06270 */
[----:B------:R-:W-:Y:S01]  /*1c70*/  ISETP.EQ.AND P0, PT, R2, RZ, !P0 ;  /* 0x000000ff0200720c */ /* 0x000fe20004702270 */
[----:B----4-:R4:W-:Y:S01]  /*1c80*/  STS.128 [R32], R8 ;  /* 0x0000000820007388 */ /* 0x0109e20000000c00 */
[C---:B-1----:R-:W-:Y:S01]  /*1c90*/  IMAD.WIDE R2, R29.reuse, 0x4, R6 ;  /* 0x000000041d027825 */ /* 0x042fe200078e0206 */
[----:B------:R-:W-:Y:S03]  /*1ca0*/  BAR.SYNC.DEFER_BLOCKING 0x0 ;  /* 0x0000000000007b1d */ /* 0x000fe60000010000 */
[----:B0-----:R-:W-:-:S07]  /*1cb0*/  IMAD.WIDE R4, R29, 0x4, R20 ;  /* 0x000000041d047825 */ /* 0x001fce00078e0214 */
[----:B--2---:R4:W-:Y:S04]  /*1cc0*/  @P0 STG.E desc[UR6][R2.64], R23 ;  /* 0x0000001702000986 */ /* 0x0049e8000c101906 */
[----:B---3--:R4:W-:Y:S01]  /*1cd0*/  @P0 STG.E desc[UR6][R4.64], R25 ;  /* 0x0000001904000986 */ /* 0x0089e2000c101906 */
[----:B------:R-:W-:Y:S05]  /*1ce0*/  @!P0 EXIT ;  /* 0x000000000000894d */ /* 0x000fea0003800000 */
[----:B----4-:R-:W0:Y:S01]  /*1cf0*/  LDS R5, [R22] ;  /* 0x0000000016057984 */ /* 0x010e220000000800 */
[----:B------:R-:W1:Y:S02]  /*1d00*/  LDC.64 R2, c[0x0][0x238] ;  /* 0x00008e00ff027b82 */ /* 0x000e640000000a00 */
[----:B-1----:R-:W-:-:S05]  /*1d10*/  IMAD.WIDE R2, R29, 0x4, R2 ;  /* 0x000000041d027825 */ /* 0x002fca00078e0202 */
[----:B0-----:R-:W-:Y:S01]  /*1d20*/  STG.E desc[UR6][R2.64], R5 ;  /* 0x0000000502007986 */ /* 0x001fe2000c101906 */
[----:B------:R-:W-:Y:S05]  /*1d30*/  EXIT ;  /* 0x000000000000794d */ /* 0x000fea0003800000 */
.L_x_0:
[----:B------:R-:W-:-:S00]  /*1d40*/  BRA `(.L_x_0) ;  /* 0xfffffffc00fc7947 */ /* 0x000fc0000383ffff */
[----:B------:R-:W-:-:S00]  /*1d50*/  NOP ;  /* 0x0000000000007918 */ /* 0x000fc00000000000 */
        /* <DEDUP_REMOVED lines=10> */
.L_x_1:


//--------------------- .nv.shared.triton_per_fused_native_group_norm_16 --------------------------
	.section	.nv.shared.triton_per_fused_native_group_norm_16,"aw",@nobits
	.sectionflags	@""
	.align	16
	.zero		1024


//--------------------- .nv.constant0.triton_per_fused_native_group_norm_16 --------------------------
	.section	.nv.constant0.triton_per_fused_native_group_norm_16,"a",@progbits
	.sectionflags	@""
	.align	4
.nv.constant0.triton_per_fused_native_group_norm_16:
	.zero		584
